// auto-generated by cutlass_sweep.gemm — config: {"arch": "sm_100", "cluster_m": 2, "cluster_n": 1, "dtype": "e4m3", "dtype_b": "e4m3", "layout": "nt", "stages": 0, "tile_k": 128, "tile_m": 64, "tile_n": 64}
#include "cutlass/cutlass.h"
#include "cutlass/gemm/collective/collective_builder.hpp"
#include "cutlass/gemm/device/gemm_universal_adapter.h"
#include "cutlass/gemm/kernel/gemm_universal.hpp"
#include "cutlass/epilogue/collective/collective_builder.hpp"

using ElemA = cutlass::float_e4m3_t;
using ElemB = cutlass::float_e4m3_t;
using ElemCD = cutlass::float_e4m3_t;
using Acc  = float;
using TileShape    = cute::Shape<cute::_64, cute::_64, cute::_128>;
using ClusterShape = cute::Shape<cute::_2, cute::_1, cute::_1>;

using CollectiveEpilogue = typename cutlass::epilogue::collective::CollectiveBuilder<
    cutlass::arch::Sm100, cutlass::arch::OpClassTensorOp,
    TileShape, ClusterShape,
    cutlass::epilogue::collective::EpilogueTileAuto,
    Acc, Acc,
    ElemCD, cutlass::layout::RowMajor, 128 / cutlass::sizeof_bits<ElemCD>::value,
    ElemCD, cutlass::layout::RowMajor, 128 / cutlass::sizeof_bits<ElemCD>::value,
    cutlass::epilogue::collective::EpilogueScheduleAuto
  >::CollectiveOp;

using CollectiveMainloop = typename cutlass::gemm::collective::CollectiveBuilder<
    cutlass::arch::Sm100, cutlass::arch::OpClassTensorOp,
    ElemA, cutlass::layout::RowMajor, 128 / cutlass::sizeof_bits<ElemA>::value,
    ElemB, cutlass::layout::ColumnMajor, 128 / cutlass::sizeof_bits<ElemB>::value,
    Acc,
    TileShape, ClusterShape,
    cutlass::gemm::collective::StageCountAutoCarveout<static_cast<int>(sizeof(typename CollectiveEpilogue::SharedStorage))>,
    cutlass::gemm::collective::KernelScheduleAuto
  >::CollectiveOp;

using GemmKernel = cutlass::gemm::kernel::GemmUniversal<
    cute::Shape<int,int,int,int>,
    CollectiveMainloop,
    CollectiveEpilogue
>;
using Gemm = cutlass::gemm::device::GemmUniversalAdapter<GemmKernel>;

// Force the device kernel symbol into the cubin without needing a host main.
auto* _anchor = &cutlass::device_kernel<GemmKernel>;


// ===== COMPILED SASS (sm_100a) =====

	.target	sm_100a

	.elftype	@"ET_EXEC"


//--------------------- .note.nv.tkinfo           --------------------------
	.section	.note.nv.tkinfo,"",@"SHT_NOTE"
	.sectionflags	@"SHF_NOTE_NV_TKINFO"
	.tkinfo
        /*0018*/ 	.word	0x00000002
        /*0030*/ 	.string	""
        /*0030*/ 	.string	"ptxas"
        /*0030*/ 	.string	"Cuda compilation tools, release 13.0, V13.0.88"
        /*0030*/ 	.string	"Build cuda_13.0.r13.0/compiler.36424714_0"
        /*0030*/ 	.string	"-arch sm_100a -m 64 "



//--------------------- .note.nv.cuinfo           --------------------------
	.section	.note.nv.cuinfo,"",@"SHT_NOTE"
	.sectionflags	@"SHF_NOTE_NV_CUINFO"
        /*0018*/ 	.short	0x0002
        /*001a*/ 	.short	0x0064
        /*001c*/ 	.short	0x0082
	.zero		2


//--------------------- .nv.info                  --------------------------
	.section	.nv.info,"",@"SHT_CUDA_INFO"
	.align	4


	//----- nvinfo : EIATTR_REGCOUNT
	.align		4
        /*0000*/ 	.byte	0x04, 0x2f
        /*0002*/ 	.short	(.L_19 - .L_18)
	.align		4
.L_18:
        /*0004*/ 	.word	index@(_ZN7cutlass13device_kernelINS_4gemm6kernel13GemmUniversalIN4cute5tupleIJiiiiEEENS1_10collective13CollectiveMmaINS1_35MainloopSm100TmaUmmaWarpSpecializedILi13ELi2ELi4ENS5_IJNS4_1CILi2EEENSA_ILi1EEESC_EEEEENS5_IJNSA_ILi64EEESF_NSA_ILi128EEEEEENS_12float_e4m3_tENS5_IJlSC_lEEESI_SJ_NS4_8TiledMMAINS4_8MMA_AtomIJNS4_10MMA_TraitsINS4_19SM100_MMA_F8F6F4_SSEJSI_SI_fSF_SF_NS4_17integral_constantINS4_4UMMA5MajorELSQ_0EEESR_NSO_INSP_7ScaleInELSS_0EEEST_EEEEEENS4_6LayoutINS5_IJSC_SC_SC_EEENS5_IJNSA_ILi0EEESY_SY_EEEEENS5_IJNS4_10UnderscoreES11_S11_EEEEENS4_13SM90_TMA_LOADENS4_14ComposedLayoutINS4_7SwizzleILi3ELi4ELi3EEENS4_18smem_ptr_flag_bitsILi8EEENSW_INS5_IJNSA_ILi8EEESG_EEENS5_IJSG_SC_EEEEEEEvNS4_8identityENS4_23SM90_TMA_LOAD_MULTICASTES1E_vS1F_EENS_8epilogue10collective18CollectiveEpilogueINS1I_23Sm100TmaWarpSpecializedILi1ELi1ELi32ELb0ELb0EEEJSH_NS5_IJNSW_ISF_SC_EES1N_EEESI_SJ_SI_SJ_NS1I_6fusion15FusionCallbacksIS1M_NS1P_17LinearCombinationISI_fSI_fLNS_15FloatRoundStyleE2EEESH_S1O_JEEENS4_5SM1004TMEM4LOAD26SM100_TMEM_LOAD_16dp32b32xES14_NS15_INS16_ILi2ELi4ELi3EEES19_NSW_INS5_IJS1A_SF_EEENS5_IJSF_SC_EEEEEEENS4_39AutoVectorizingCopyWithAssumedAlignmentILi128EEENS4_14SM90_TMA_STOREES23_S25_S25_EEEvvEEEEvNT_6ParamsE)
        /*0008*/ 	.word	0x00000059


	//----- nvinfo : EIATTR_FRAME_SIZE
	.align		4
.L_19:
        /*000c*/ 	.byte	0x04, 0x11
        /*000e*/ 	.short	(.L_21 - .L_20)
	.align		4
.L_20:
        /*0010*/ 	.word	index@($__internal_2_$__cuda_sm10x_tcgen05_guardrail_trap_unallocated_columns_being_dealloced)
        /*0014*/ 	.word	0x00000000


	//----- nvinfo : EIATTR_FRAME_SIZE
	.align		4
.L_21:
        /*0018*/ 	.byte	0x04, 0x11
        /*001a*/ 	.short	(.L_23 - .L_22)
	.align		4
.L_22:
        /*001c*/ 	.word	index@($__internal_1_$__cuda_sm10x_tcgen05_guardrail_trap_phase_invalid_during_alloc)
        /*0020*/ 	.word	0x00000000


	//----- nvinfo : EIATTR_FRAME_SIZE
	.align		4
.L_23:
        /*0024*/ 	.byte	0x04, 0x11
        /*0026*/ 	.short	(.L_25 - .L_24)
	.align		4
.L_24:
        /*0028*/ 	.word	index@($__internal_0_$__cuda_sm10x_tcgen05_guardrail_trap_col_being_dealloced_not_returned_by_alloc)
        /*002c*/ 	.word	0x00000000


	//----- nvinfo : EIATTR_FRAME_SIZE
	.align		4
.L_25:
        /*0030*/ 	.byte	0x04, 0x11
        /*0032*/ 	.short	(.L_27 - .L_26)
	.align		4
.L_26:
        /*0034*/ 	.word	index@(_ZN7cutlass13device_kernelINS_4gemm6kernel13GemmUniversalIN4cute5tupleIJiiiiEEENS1_10collective13CollectiveMmaINS1_35MainloopSm100TmaUmmaWarpSpecializedILi13ELi2ELi4ENS5_IJNS4_1CILi2EEENSA_ILi1EEESC_EEEEENS5_IJNSA_ILi64EEESF_NSA_ILi128EEEEEENS_12float_e4m3_tENS5_IJlSC_lEEESI_SJ_NS4_8TiledMMAINS4_8MMA_AtomIJNS4_10MMA_TraitsINS4_19SM100_MMA_F8F6F4_SSEJSI_SI_fSF_SF_NS4_17integral_constantINS4_4UMMA5MajorELSQ_0EEESR_NSO_INSP_7ScaleInELSS_0EEEST_EEEEEENS4_6LayoutINS5_IJSC_SC_SC_EEENS5_IJNSA_ILi0EEESY_SY_EEEEENS5_IJNS4_10UnderscoreES11_S11_EEEEENS4_13SM90_TMA_LOADENS4_14ComposedLayoutINS4_7SwizzleILi3ELi4ELi3EEENS4_18smem_ptr_flag_bitsILi8EEENSW_INS5_IJNSA_ILi8EEESG_EEENS5_IJSG_SC_EEEEEEEvNS4_8identityENS4_23SM90_TMA_LOAD_MULTICASTES1E_vS1F_EENS_8epilogue10collective18CollectiveEpilogueINS1I_23Sm100TmaWarpSpecializedILi1ELi1ELi32ELb0ELb0EEEJSH_NS5_IJNSW_ISF_SC_EES1N_EEESI_SJ_SI_SJ_NS1I_6fusion15FusionCallbacksIS1M_NS1P_17LinearCombinationISI_fSI_fLNS_15FloatRoundStyleE2EEESH_S1O_JEEENS4_5SM1004TMEM4LOAD26SM100_TMEM_LOAD_16dp32b32xES14_NS15_INS16_ILi2ELi4ELi3EEES19_NSW_INS5_IJS1A_SF_EEENS5_IJSF_SC_EEEEEEENS4_39AutoVectorizingCopyWithAssumedAlignmentILi128EEENS4_14SM90_TMA_STOREES23_S25_S25_EEEvvEEEEvNT_6ParamsE)
        /*0038*/ 	.word	0x00000000


	//----- nvinfo : EIATTR_MIN_STACK_SIZE
	.align		4
.L_27:
        /*003c*/ 	.byte	0x04, 0x12
        /*003e*/ 	.short	(.L_29 - .L_28)
	.align		4
.L_28:
        /*0040*/ 	.word	index@(_ZN7cutlass13device_kernelINS_4gemm6kernel13GemmUniversalIN4cute5tupleIJiiiiEEENS1_10collective13CollectiveMmaINS1_35MainloopSm100TmaUmmaWarpSpecializedILi13ELi2ELi4ENS5_IJNS4_1CILi2EEENSA_ILi1EEESC_EEEEENS5_IJNSA_ILi64EEESF_NSA_ILi128EEEEEENS_12float_e4m3_tENS5_IJlSC_lEEESI_SJ_NS4_8TiledMMAINS4_8MMA_AtomIJNS4_10MMA_TraitsINS4_19SM100_MMA_F8F6F4_SSEJSI_SI_fSF_SF_NS4_17integral_constantINS4_4UMMA5MajorELSQ_0EEESR_NSO_INSP_7ScaleInELSS_0EEEST_EEEEEENS4_6LayoutINS5_IJSC_SC_SC_EEENS5_IJNSA_ILi0EEESY_SY_EEEEENS5_IJNS4_10UnderscoreES11_S11_EEEEENS4_13SM90_TMA_LOADENS4_14ComposedLayoutINS4_7SwizzleILi3ELi4ELi3EEENS4_18smem_ptr_flag_bitsILi8EEENSW_INS5_IJNSA_ILi8EEESG_EEENS5_IJSG_SC_EEEEEEEvNS4_8identityENS4_23SM90_TMA_LOAD_MULTICASTES1E_vS1F_EENS_8epilogue10collective18CollectiveEpilogueINS1I_23Sm100TmaWarpSpecializedILi1ELi1ELi32ELb0ELb0EEEJSH_NS5_IJNSW_ISF_SC_EES1N_EEESI_SJ_SI_SJ_NS1I_6fusion15FusionCallbacksIS1M_NS1P_17LinearCombinationISI_fSI_fLNS_15FloatRoundStyleE2EEESH_S1O_JEEENS4_5SM1004TMEM4LOAD26SM100_TMEM_LOAD_16dp32b32xES14_NS15_INS16_ILi2ELi4ELi3EEES19_NSW_INS5_IJS1A_SF_EEENS5_IJSF_SC_EEEEEEENS4_39AutoVectorizingCopyWithAssumedAlignmentILi128EEENS4_14SM90_TMA_STOREES23_S25_S25_EEEvvEEEEvNT_6ParamsE)
        /*0044*/ 	.word	0x00000000
.L_29:


//--------------------- .nv.compat                --------------------------
	.section	.nv.compat,"",@"SHT_CUDA_COMPAT_INFO"
	.align	4
        /*0000*/ 	.byte	0x02, 0x09, 0x01, 0x00, 0x02, 0x02, 0x02, 0x00, 0x02, 0x05, 0x05, 0x00, 0x03, 0x07, 0x01, 0x01
        /*0010*/ 	.byte	0x02, 0x03, 0x01, 0x00, 0x02, 0x06, 0x01, 0x00, 0x04, 0x0b, 0x08, 0x00, 0x09, 0x00, 0x00, 0x00
        /*0020*/ 	.byte	0x00, 0x00, 0x00, 0x00


//--------------------- .nv.info._ZN7cutlass13device_kernelINS_4gemm6kernel13GemmUniversalIN4cute5tupleIJiiiiEEENS1_10collective13CollectiveMmaINS1_35MainloopSm100TmaUmmaWarpSpecializedILi13ELi2ELi4ENS5_IJNS4_1CILi2EEENSA_ILi1EEESC_EEEEENS5_IJNSA_ILi64EEESF_NSA_ILi128EEEEEENS_12float_e4m3_tENS5_IJlSC_lEEESI_SJ_NS4_8TiledMMAINS4_8MMA_AtomIJNS4_10MMA_TraitsINS4_19SM100_MMA_F8F6F4_SSEJSI_SI_fSF_SF_NS4_17integral_constantINS4_4UMMA5MajorELSQ_0EEESR_NSO_INSP_7ScaleInELSS_0EEEST_EEEEEENS4_6LayoutINS5_IJSC_SC_SC_EEENS5_IJNSA_ILi0EEESY_SY_EEEEENS5_IJNS4_10UnderscoreES11_S11_EEEEENS4_13SM90_TMA_LOADENS4_14ComposedLayoutINS4_7SwizzleILi3ELi4ELi3EEENS4_18smem_ptr_flag_bitsILi8EEENSW_INS5_IJNSA_ILi8EEESG_EEENS5_IJSG_SC_EEEEEEEvNS4_8identityENS4_23SM90_TMA_LOAD_MULTICASTES1E_vS1F_EENS_8epilogue10collective18CollectiveEpilogueINS1I_23Sm100TmaWarpSpecializedILi1ELi1ELi32ELb0ELb0EEEJSH_NS5_IJNSW_ISF_SC_EES1N_EEESI_SJ_SI_SJ_NS1I_6fusion15FusionCallbacksIS1M_NS1P_17LinearCombinationISI_fSI_fLNS_15FloatRoundStyleE2EEESH_S1O_JEEENS4_5SM1004TMEM4LOAD26SM100_TMEM_LOAD_16dp32b32xES14_NS15_INS16_ILi2ELi4ELi3EEES19_NSW_INS5_IJS1A_SF_EEENS5_IJSF_SC_EEEEEEENS4_39AutoVectorizingCopyWithAssumedAlignmentILi128EEENS4_14SM90_TMA_STOREES23_S25_S25_EEEvvEEEEvNT_6ParamsE --------------------------
	.section	.nv.info._ZN7cutlass13device_kernelINS_4gemm6kernel13GemmUniversalIN4cute5tupleIJiiiiEEENS1_10collective13CollectiveMmaINS1_35MainloopSm100TmaUmmaWarpSpecializedILi13ELi2ELi4ENS5_IJNS4_1CILi2EEENSA_ILi1EEESC_EEEEENS5_IJNSA_ILi64EEESF_NSA_ILi128EEEEEENS_12float_e4m3_tENS5_IJlSC_lEEESI_SJ_NS4_8TiledMMAINS4_8MMA_AtomIJNS4_10MMA_TraitsINS4_19SM100_MMA_F8F6F4_SSEJSI_SI_fSF_SF_NS4_17integral_constantINS4_4UMMA5MajorELSQ_0EEESR_NSO_INSP_7ScaleInELSS_0EEEST_EEEEEENS4_6LayoutINS5_IJSC_SC_SC_EEENS5_IJNSA_ILi0EEESY_SY_EEEEENS5_IJNS4_10UnderscoreES11_S11_EEEEENS4_13SM90_TMA_LOADENS4_14ComposedLayoutINS4_7SwizzleILi3ELi4ELi3EEENS4_18smem_ptr_flag_bitsILi8EEENSW_INS5_IJNSA_ILi8EEESG_EEENS5_IJSG_SC_EEEEEEEvNS4_8identityENS4_23SM90_TMA_LOAD_MULTICASTES1E_vS1F_EENS_8epilogue10collective18CollectiveEpilogueINS1I_23Sm100TmaWarpSpecializedILi1ELi1ELi32ELb0ELb0EEEJSH_NS5_IJNSW_ISF_SC_EES1N_EEESI_SJ_SI_SJ_NS1I_6fusion15FusionCallbacksIS1M_NS1P_17LinearCombinationISI_fSI_fLNS_15FloatRoundStyleE2EEESH_S1O_JEEENS4_5SM1004TMEM4LOAD26SM100_TMEM_LOAD_16dp32b32xES14_NS15_INS16_ILi2ELi4ELi3EEES19_NSW_INS5_IJS1A_SF_EEENS5_IJSF_SC_EEEEEEENS4_39AutoVectorizingCopyWithAssumedAlignmentILi128EEENS4_14SM90_TMA_STOREES23_S25_S25_EEEvvEEEEvNT_6ParamsE,"",@"SHT_CUDA_INFO"
	.sectionflags	@""
	.align	4


	//----- nvinfo : EIATTR_CUDA_API_VERSION
	.align		4
        /*0000*/ 	.byte	0x04, 0x37
        /*0002*/ 	.short	(.L_31 - .L_30)
.L_30:
        /*0004*/ 	.word	0x00000082


	//----- nvinfo : EIATTR_KPARAM_INFO
	.align		4
.L_31:
        /*0008*/ 	.byte	0x04, 0x17
        /*000a*/ 	.short	(.L_33 - .L_32)
.L_32:
        /*000c*/ 	.word	0x00000000
        /*0010*/ 	.short	0x0000
        /*0012*/ 	.short	0x0000
        /*0014*/ 	.byte	0x00, 0xf0, 0x01, 0x20


	//----- nvinfo : EIATTR_AT_ENTRY_FRAGMENTS
	.align		4
.L_33:
        /*0018*/ 	.byte	0x04, 0x4f
        /*001a*/ 	.short	(.L_35 - .L_34)


	//   ....[0]....
.L_34:
        /*001c*/ 	.word	0x00000006


	//----- nvinfo : EIATTR_RESERVED_SMEM_USED
	.align		4
.L_35:
        /*0020*/ 	.byte	0x01, 0x41
	.zero		2


	//----- nvinfo : EIATTR_SPARSE_MMA_MASK
	.align		4
        /*0024*/ 	.byte	0x03, 0x50
        /*0026*/ 	.short	0x0000


	//----- nvinfo : EIATTR_TCGEN05_1CTA_USED
	.align		4
        /*0028*/ 	.byte	0x01, 0x51
	.zero		2


	//----- nvinfo : EIATTR_MAXREG_COUNT
	.align		4
        /*002c*/ 	.byte	0x03, 0x1b
        /*002e*/ 	.short	0x00ff


	//----- nvinfo : EIATTR_NUM_BARRIERS
	.align		4
        /*0030*/ 	.byte	0x02, 0x4c
        /*0032*/ 	.byte	0x07
	.zero		1


	//----- nvinfo : EIATTR_EXTERNS
	.align		4
        /*0034*/ 	.byte	0x04, 0x0f
        /*0036*/ 	.short	(.L_37 - .L_36)


	//   ....[0]....
	.align		4
.L_36:
        /*0038*/ 	.word	index@(__assertfail)


	//----- nvinfo : EIATTR_MERCURY_ISA_VERSION
	.align		4
.L_37:
        /*003c*/ 	.byte	0x03, 0x5f
        /*003e*/ 	.short	0x0101


	//----- nvinfo : EIATTR_INT_WARP_WIDE_INSTR_OFFSETS
	.align		4
        /*0040*/ 	.byte	0x04, 0x31
        /*0042*/ 	.short	(.L_39 - .L_38)


	//   ....[0]....
.L_38:
        /*0044*/ 	.word	0x00004250


	//   ....[1]....
        /*0048*/ 	.word	0x00004280


	//   ....[2]....
        /*004c*/ 	.word	0x000042a0


	//   ....[3]....
        /*0050*/ 	.word	0x00004e80


	//   ....[4]....
        /*0054*/ 	.word	0x00004f30


	//----- nvinfo : EIATTR_COOP_GROUP_MASK_REGIDS
	.align		4
.L_39:
        /*0058*/ 	.byte	0x04, 0x29
        /*005a*/ 	.short	(.L_41 - .L_40)


	//   ....[0]....
.L_40:
        /*005c*/ 	.word	0xffffffff


	//   ....[1]....
        /*0060*/ 	.word	0xffffffff


	//   ....[2]....
        /*0064*/ 	.word	0xffffffff


	//   ....[3]....
        /*0068*/ 	.word	0xffffffff


	//   ....[4]....
        /*006c*/ 	.word	0xffffffff


	//   ....[5]....
        /*0070*/ 	.word	0xffffffff


	//   ....[6]....
        /*0074*/ 	.word	0xffffffff


	//   ....[7]....
        /*0078*/ 	.word	0xffffffff


	//   ....[8]....
        /*007c*/ 	.word	0xffffffff


	//   ....[9]....
        /*0080*/ 	.word	0xffffffff


	//   ....[10]....
        /*0084*/ 	.word	0xffffffff


	//   ....[11]....
        /*0088*/ 	.word	0xffffffff


	//   ....[12]....
        /*008c*/ 	.word	0xffffffff


	//   ....[13]....
        /*0090*/ 	.word	0xffffffff


	//----- nvinfo : EIATTR_COOP_GROUP_INSTR_OFFSETS
	.align		4
.L_41:
        /*0094*/ 	.byte	0x04, 0x28
        /*0096*/ 	.short	(.L_43 - .L_42)


	//   ....[0]....
.L_42:
        /*0098*/ 	.word	0x00000080


	//   ....[1]....
        /*009c*/ 	.word	0x000004e0


	//   ....[2]....
        /*00a0*/ 	.word	0x000007c0


	//   ....[3]....
        /*00a4*/ 	.word	0x00000900


	//   ....[4]....
        /*00a8*/ 	.word	0x00000a00


	//   ....[5]....
        /*00ac*/ 	.word	0x00000b70


	//   ....[6]....
        /*00b0*/ 	.word	0x00000d10


	//   ....[7]....
        /*00b4*/ 	.word	0x00000ed0


	//   ....[8]....
        /*00b8*/ 	.word	0x00002090


	//   ....[9]....
        /*00bc*/ 	.word	0x00003440


	//   ....[10]....
        /*00c0*/ 	.word	0x00003650


	//   ....[11]....
        /*00c4*/ 	.word	0x00003680


	//   ....[12]....
        /*00c8*/ 	.word	0x00004130


	//   ....[13]....
        /*00cc*/ 	.word	0x00004360


	//----- nvinfo : EIATTR_VRC_CTA_INIT_COUNT
	.align		4
.L_43:
        /*00d0*/ 	.byte	0x02, 0x4a
        /*00d2*/ 	.byte	0x80
	.zero		1


	//----- nvinfo : EIATTR_SYSCALL_OFFSETS
	.align		4
        /*00d4*/ 	.byte	0x04, 0x46
        /*00d6*/ 	.short	(.L_45 - .L_44)


	//   ....[0]....
.L_44:
        /*00d8*/ 	.word	0x00005aa0


	//   ....[1]....
        /*00dc*/ 	.word	0x00005be0


	//   ....[2]....
        /*00e0*/ 	.word	0x00006360


	//----- nvinfo : EIATTR_MBARRIER_INSTR_OFFSETS
	.align		4
.L_45:
        /*00e4*/ 	.byte	0x04, 0x39
        /*00e6*/ 	.short	(.L_47 - .L_46)


	//   ....[0]....
.L_46:
        /*00e8*/ 	.word	0x00000600
        /*00ec*/ 	.word	0x000000ff
        /*00f0*/ 	.word	0x00000000
        /*00f4*/ 	.short	0x0100
        /*00f6*/ 	.byte	0x04
	.zero		1


	//   ....[1]....
        /*00f8*/ 	.word	0x00000610
        /*00fc*/ 	.word	0x000000ff
        /*0100*/ 	.word	0x00000068
        /*0104*/ 	.short	0x0100
        /*0106*/ 	.byte	0x04
	.zero		1


	//   ....[2]....
        /*0108*/ 	.word	0x00000620
        /*010c*/ 	.word	0x000000ff
        /*0110*/ 	.word	0x00000008
        /*0114*/ 	.short	0x0100
        /*0116*/ 	.byte	0x04
	.zero		1


	//   ....[3]....
        /*0118*/ 	.word	0x00000630
        /*011c*/ 	.word	0x000000ff
        /*0120*/ 	.word	0x00000070
        /*0124*/ 	.short	0x0100
        /*0126*/ 	.byte	0x04
	.zero		1


	//   ....[4]....
        /*0128*/ 	.word	0x00000640
        /*012c*/ 	.word	0x000000ff
        /*0130*/ 	.word	0x00000010
        /*0134*/ 	.short	0x0100
        /*0136*/ 	.byte	0x04
	.zero		1


	//   ....[5]....
        /*0138*/ 	.word	0x00000650
        /*013c*/ 	.word	0x000000ff
        /*0140*/ 	.word	0x00000078
        /*0144*/ 	.short	0x0100
        /*0146*/ 	.byte	0x04
	.zero		1


	//   ....[6]....
        /*0148*/ 	.word	0x00000660
        /*014c*/ 	.word	0x000000ff
        /*0150*/ 	.word	0x00000018
        /*0154*/ 	.short	0x0100
        /*0156*/ 	.byte	0x04
	.zero		1


	//   ....[7]....
        /*0158*/ 	.word	0x00000670
        /*015c*/ 	.word	0x000000ff
        /*0160*/ 	.word	0x00000080
        /*0164*/ 	.short	0x0100
        /*0166*/ 	.byte	0x04
	.zero		1


	//   ....[8]....
        /*0168*/ 	.word	0x00000680
        /*016c*/ 	.word	0x000000ff
        /*0170*/ 	.word	0x00000020
        /*0174*/ 	.short	0x0100
        /*0176*/ 	.byte	0x04
	.zero		1


	//   ....[9]....
        /*0178*/ 	.word	0x00000690
        /*017c*/ 	.word	0x000000ff
        /*0180*/ 	.word	0x00000088
        /*0184*/ 	.short	0x0100
        /*0186*/ 	.byte	0x04
	.zero		1


	//   ....[10]....
        /*0188*/ 	.word	0x000006a0
        /*018c*/ 	.word	0x000000ff
        /*0190*/ 	.word	0x00000028
        /*0194*/ 	.short	0x0100
        /*0196*/ 	.byte	0x04
	.zero		1


	//   ....[11]....
        /*0198*/ 	.word	0x000006b0
        /*019c*/ 	.word	0x000000ff
        /*01a0*/ 	.word	0x00000090
        /*01a4*/ 	.short	0x0100
        /*01a6*/ 	.byte	0x04
	.zero		1


	//   ....[12]....
        /*01a8*/ 	.word	0x000006c0
        /*01ac*/ 	.word	0x000000ff
        /*01b0*/ 	.word	0x00000030
        /*01b4*/ 	.short	0x0100
        /*01b6*/ 	.byte	0x04
	.zero		1


	//   ....[13]....
        /*01b8*/ 	.word	0x000006d0
        /*01bc*/ 	.word	0x000000ff
        /*01c0*/ 	.word	0x00000098
        /*01c4*/ 	.short	0x0100
        /*01c6*/ 	.byte	0x04
	.zero		1


	//   ....[14]....
        /*01c8*/ 	.word	0x000006e0
        /*01cc*/ 	.word	0x000000ff
        /*01d0*/ 	.word	0x00000038
        /*01d4*/ 	.short	0x0100
        /*01d6*/ 	.byte	0x04
	.zero		1


	//   ....[15]....
        /*01d8*/ 	.word	0x000006f0
        /*01dc*/ 	.word	0x000000ff
        /*01e0*/ 	.word	0x000000a0
        /*01e4*/ 	.short	0x0100
        /*01e6*/ 	.byte	0x04
	.zero		1


	//   ....[16]....
        /*01e8*/ 	.word	0x00000700
        /*01ec*/ 	.word	0x000000ff
        /*01f0*/ 	.word	0x00000040
        /*01f4*/ 	.short	0x0100
        /*01f6*/ 	.byte	0x04
	.zero		1


	//   ....[17]....
        /*01f8*/ 	.word	0x00000710
        /*01fc*/ 	.word	0x000000ff
        /*0200*/ 	.word	0x000000a8
        /*0204*/ 	.short	0x0100
        /*0206*/ 	.byte	0x04
	.zero		1


	//   ....[18]....
        /*0208*/ 	.word	0x00000720
        /*020c*/ 	.word	0x000000ff
        /*0210*/ 	.word	0x00000048
        /*0214*/ 	.short	0x0100
        /*0216*/ 	.byte	0x04
	.zero		1


	//   ....[19]....
        /*0218*/ 	.word	0x00000730
        /*021c*/ 	.word	0x000000ff
        /*0220*/ 	.word	0x000000b0
        /*0224*/ 	.short	0x0100
        /*0226*/ 	.byte	0x04
	.zero		1


	//   ....[20]....
        /*0228*/ 	.word	0x00000740
        /*022c*/ 	.word	0x000000ff
        /*0230*/ 	.word	0x00000050
        /*0234*/ 	.short	0x0100
        /*0236*/ 	.byte	0x04
	.zero		1


	//   ....[21]....
        /*0238*/ 	.word	0x00000750
        /*023c*/ 	.word	0x000000ff
        /*0240*/ 	.word	0x000000b8
        /*0244*/ 	.short	0x0100
        /*0246*/ 	.byte	0x04
	.zero		1


	//   ....[22]....
        /*0248*/ 	.word	0x00000760
        /*024c*/ 	.word	0x000000ff
        /*0250*/ 	.word	0x00000058
        /*0254*/ 	.short	0x0100
        /*0256*/ 	.byte	0x04
	.zero		1


	//   ....[23]....
        /*0258*/ 	.word	0x00000770
        /*025c*/ 	.word	0x000000ff
        /*0260*/ 	.word	0x000000c0
        /*0264*/ 	.short	0x0100
        /*0266*/ 	.byte	0x04
	.zero		1


	//   ....[24]....
        /*0268*/ 	.word	0x00000780
        /*026c*/ 	.word	0x000000ff
        /*0270*/ 	.word	0x00000060
        /*0274*/ 	.short	0x0100
        /*0276*/ 	.byte	0x04
	.zero		1


	//   ....[25]....
        /*0278*/ 	.word	0x00000790
        /*027c*/ 	.word	0x000000ff
        /*0280*/ 	.word	0x000000c8
        /*0284*/ 	.short	0x0100
        /*0286*/ 	.byte	0x04
	.zero		1


	//   ....[26]....
        /*0288*/ 	.word	0x000008d0
        /*028c*/ 	.word	0x000000ff
        /*0290*/ 	.word	0x000000d0
        /*0294*/ 	.short	0x0100
        /*0296*/ 	.byte	0x04
	.zero		1


	//   ....[27]....
        /*0298*/ 	.word	0x000008e0
        /*029c*/ 	.word	0x000000ff
        /*02a0*/ 	.word	0x000000d8
        /*02a4*/ 	.short	0x0100
        /*02a6*/ 	.byte	0x04
	.zero		1


	//   ....[28]....
        /*02a8*/ 	.word	0x000009d0
        /*02ac*/ 	.word	0x000000ff
        /*02b0*/ 	.word	0x000000e0
        /*02b4*/ 	.short	0x0100
        /*02b6*/ 	.byte	0x06
	.zero		1


	//   ....[29]....
        /*02b8*/ 	.word	0x000009e0
        /*02bc*/ 	.word	0x000000ff
        /*02c0*/ 	.word	0x000000e8
        /*02c4*/ 	.short	0x0100
        /*02c6*/ 	.byte	0x06
	.zero		1


	//   ....[30]....
        /*02c8*/ 	.word	0x00000b20
        /*02cc*/ 	.word	0x000000ff
        /*02d0*/ 	.word	0x000000f0
        /*02d4*/ 	.short	0x0100
        /*02d6*/ 	.byte	0x06
	.zero		1


	//   ....[31]....
        /*02d8*/ 	.word	0x00000b30
        /*02dc*/ 	.word	0x000000ff
        /*02e0*/ 	.word	0x00000100
        /*02e4*/ 	.short	0x0100
        /*02e6*/ 	.byte	0x06
	.zero		1


	//   ....[32]....
        /*02e8*/ 	.word	0x00000b40
        /*02ec*/ 	.word	0x000000ff
        /*02f0*/ 	.word	0x000000f8
        /*02f4*/ 	.short	0x0100
        /*02f6*/ 	.byte	0x06
	.zero		1


	//   ....[33]....
        /*02f8*/ 	.word	0x00000b50
        /*02fc*/ 	.word	0x000000ff
        /*0300*/ 	.word	0x00000108
        /*0304*/ 	.short	0x0100
        /*0306*/ 	.byte	0x06
	.zero		1


	//   ....[34]....
        /*0308*/ 	.word	0x00000c80
        /*030c*/ 	.word	0x000000ff
        /*0310*/ 	.word	0x00000110
        /*0314*/ 	.short	0x0100
        /*0316*/ 	.byte	0x04
	.zero		1


	//   ....[35]....
        /*0318*/ 	.word	0x00000c90
        /*031c*/ 	.word	0x000000ff
        /*0320*/ 	.word	0x00000130
        /*0324*/ 	.short	0x0100
        /*0326*/ 	.byte	0x04
	.zero		1


	//   ....[36]....
        /*0328*/ 	.word	0x00000ca0
        /*032c*/ 	.word	0x000000ff
        /*0330*/ 	.word	0x00000118
        /*0334*/ 	.short	0x0100
        /*0336*/ 	.byte	0x04
	.zero		1


	//   ....[37]....
        /*0338*/ 	.word	0x00000cb0
        /*033c*/ 	.word	0x000000ff
        /*0340*/ 	.word	0x00000138
        /*0344*/ 	.short	0x0100
        /*0346*/ 	.byte	0x04
	.zero		1


	//   ....[38]....
        /*0348*/ 	.word	0x00000cc0
        /*034c*/ 	.word	0x000000ff
        /*0350*/ 	.word	0x00000120
        /*0354*/ 	.short	0x0100
        /*0356*/ 	.byte	0x04
	.zero		1


	//   ....[39]....
        /*0358*/ 	.word	0x00000cd0
        /*035c*/ 	.word	0x000000ff
        /*0360*/ 	.word	0x00000140
        /*0364*/ 	.short	0x0100
        /*0366*/ 	.byte	0x04
	.zero		1


	//   ....[40]....
        /*0368*/ 	.word	0x00000ce0
        /*036c*/ 	.word	0x000000ff
        /*0370*/ 	.word	0x00000128
        /*0374*/ 	.short	0x0100
        /*0376*/ 	.byte	0x04
	.zero		1


	//   ....[41]....
        /*0378*/ 	.word	0x00000cf0
        /*037c*/ 	.word	0x000000ff
        /*0380*/ 	.word	0x00000148
        /*0384*/ 	.short	0x0100
        /*0386*/ 	.byte	0x04
	.zero		1


	//   ....[42]....
        /*0388*/ 	.word	0x00000de0
        /*038c*/ 	.word	0x000000ff
        /*0390*/ 	.word	0x00000150
        /*0394*/ 	.short	0x0100
        /*0396*/ 	.byte	0x04
	.zero		1


	//   ....[43]....
        /*0398*/ 	.word	0x00000df0
        /*039c*/ 	.word	0x000000ff
        /*03a0*/ 	.word	0x00000160
        /*03a4*/ 	.short	0x0100
        /*03a6*/ 	.byte	0x04
	.zero		1


	//   ....[44]....
        /*03a8*/ 	.word	0x00000e00
        /*03ac*/ 	.word	0x000000ff
        /*03b0*/ 	.word	0x00000158
        /*03b4*/ 	.short	0x0100
        /*03b6*/ 	.byte	0x04
	.zero		1


	//   ....[45]....
        /*03b8*/ 	.word	0x00000e10
        /*03bc*/ 	.word	0x000000ff
        /*03c0*/ 	.word	0x00000168
        /*03c4*/ 	.short	0x0100
        /*03c6*/ 	.byte	0x04
	.zero		1


	//   ....[46]....
        /*03c8*/ 	.word	0x00001910
        /*03cc*/ 	.word	0x00000000
        /*03d0*/ 	.word	0x00000160
        /*03d4*/ 	.short	0x010a
        /*03d6*/ 	.byte	0xff
	.zero		1


	//   ....[47]....
        /*03d8*/ 	.word	0x00001940
        /*03dc*/ 	.word	0x00000000
        /*03e0*/ 	.word	0x00000150
        /*03e4*/ 	.short	0x0101
        /*03e6*/ 	.byte	0xff
	.zero		1


	//   ....[48]....
        /*03e8*/ 	.word	0x00001a10
        /*03ec*/ 	.word	0x000000ff
        /*03f0*/ 	.word	0x00000068
        /*03f4*/ 	.short	0x010a
        /*03f6*/ 	.byte	0x04
	.zero		1


	//   ....[49]....
        /*03f8*/ 	.word	0x00001a90
        /*03fc*/ 	.word	0x000000ff
        /*0400*/ 	.word	0x00000068
        /*0404*/ 	.short	0x010a
        /*0406*/ 	.byte	0x21
	.zero		1


	//   ....[50]....
        /*0408*/ 	.word	0x00001c20
        /*040c*/ 	.word	0x000000ff
        /*0410*/ 	.word	0x00000068
        /*0414*/ 	.short	0x010a
        /*0416*/ 	.byte	0x08
	.zero		1


	//   ....[51]....
        /*0418*/ 	.word	0x00001d40
        /*041c*/ 	.word	0x000000ff
        /*0420*/ 	.word	0x000000e8
        /*0424*/ 	.short	0x0101
        /*0426*/ 	.byte	0x06
	.zero		1


	//   ....[52]....
        /*0428*/ 	.word	0x00001d60
        /*042c*/ 	.word	0x000000ff
        /*0430*/ 	.word	0x00000068
        /*0434*/ 	.short	0x010a
        /*0436*/ 	.byte	0x04
	.zero		1


	//   ....[53]....
        /*0438*/ 	.word	0x00001de0
        /*043c*/ 	.word	0x000000ff
        /*0440*/ 	.word	0x00000068
        /*0444*/ 	.short	0x010a
        /*0446*/ 	.byte	0x11
	.zero		1


	//   ....[54]....
        /*0448*/ 	.word	0x00001ff0
        /*044c*/ 	.word	0x000000ff
        /*0450*/ 	.word	0x00000068
        /*0454*/ 	.short	0x010a
        /*0456*/ 	.byte	0x07
	.zero		1


	//   ....[55]....
        /*0458*/ 	.word	0x000020c0
        /*045c*/ 	.word	0x00000003
        /*0460*/ 	.word	0x000000f0
        /*0464*/ 	.short	0x010a
        /*0466*/ 	.byte	0xff
	.zero		1


	//   ....[56]....
        /*0468*/ 	.word	0x00002210
        /*046c*/ 	.word	0x00000000
        /*0470*/ 	.word	0x00000000
        /*0474*/ 	.short	0x0101
        /*0476*/ 	.byte	0xff
	.zero		1


	//   ....[57]....
        /*0478*/ 	.word	0x000027b0
        /*047c*/ 	.word	0x000000ff
        /*0480*/ 	.word	0x00000000
        /*0484*/ 	.short	0x010a
        /*0486*/ 	.byte	0x04
	.zero		1


	//   ....[58]....
        /*0488*/ 	.word	0x00002840
        /*048c*/ 	.word	0x000000ff
        /*0490*/ 	.word	0x00000000
        /*0494*/ 	.short	0x010a
        /*0496*/ 	.byte	0x05
	.zero		1


	//   ....[59]....
        /*0498*/ 	.word	0x000028d0
        /*049c*/ 	.word	0x000000ff
        /*04a0*/ 	.word	0x00000000
        /*04a4*/ 	.short	0x010a
        /*04a6*/ 	.byte	0x05
	.zero		1


	//   ....[60]....
        /*04a8*/ 	.word	0x00002960
        /*04ac*/ 	.word	0x000000ff
        /*04b0*/ 	.word	0x00000000
        /*04b4*/ 	.short	0x010a
        /*04b6*/ 	.byte	0x05
	.zero		1


	//   ....[61]....
        /*04b8*/ 	.word	0x000029f0
        /*04bc*/ 	.word	0x000000ff
        /*04c0*/ 	.word	0x00000000
        /*04c4*/ 	.short	0x010a
        /*04c6*/ 	.byte	0x05
	.zero		1


	//   ....[62]....
        /*04c8*/ 	.word	0x00002a80
        /*04cc*/ 	.word	0x000000ff
        /*04d0*/ 	.word	0x00000000
        /*04d4*/ 	.short	0x010a
        /*04d6*/ 	.byte	0x05
	.zero		1


	//   ....[63]....
        /*04d8*/ 	.word	0x00002b10
        /*04dc*/ 	.word	0x000000ff
        /*04e0*/ 	.word	0x00000000
        /*04e4*/ 	.short	0x010a
        /*04e6*/ 	.byte	0x05
	.zero		1


	//   ....[64]....
        /*04e8*/ 	.word	0x00002ba0
        /*04ec*/ 	.word	0x000000ff
        /*04f0*/ 	.word	0x00000000
        /*04f4*/ 	.short	0x010a
        /*04f6*/ 	.byte	0x05
	.zero		1


	//   ....[65]....
        /*04f8*/ 	.word	0x00002c30
        /*04fc*/ 	.word	0x000000ff
        /*0500*/ 	.word	0x00000000
        /*0504*/ 	.short	0x010a
        /*0506*/ 	.byte	0x05
	.zero		1


	//   ....[66]....
        /*0508*/ 	.word	0x00002cc0
        /*050c*/ 	.word	0x000000ff
        /*0510*/ 	.word	0x00000000
        /*0514*/ 	.short	0x010a
        /*0516*/ 	.byte	0x05
	.zero		1


	//   ....[67]....
        /*0518*/ 	.word	0x00002d50
        /*051c*/ 	.word	0x000000ff
        /*0520*/ 	.word	0x00000000
        /*0524*/ 	.short	0x010a
        /*0526*/ 	.byte	0x05
	.zero		1


	//   ....[68]....
        /*0528*/ 	.word	0x00002de0
        /*052c*/ 	.word	0x000000ff
        /*0530*/ 	.word	0x00000000
        /*0534*/ 	.short	0x010a
        /*0536*/ 	.byte	0x05
	.zero		1


	//   ....[69]....
        /*0538*/ 	.word	0x00002e80
        /*053c*/ 	.word	0x00000000
        /*0540*/ 	.word	0x00000000
        /*0544*/ 	.short	0x010a
        /*0546*/ 	.byte	0xff
	.zero		1


	//   ....[70]....
        /*0548*/ 	.word	0x00002fa0
        /*054c*/ 	.word	0x00000002
        /*0550*/ 	.word	0x00000150
        /*0554*/ 	.short	0x010a
        /*0556*/ 	.byte	0xff
	.zero		1


	//   ....[71]....
        /*0558*/ 	.word	0x00003010
        /*055c*/ 	.word	0x00000002
        /*0560*/ 	.word	0x00000000
        /*0564*/ 	.short	0x0101
        /*0566*/ 	.byte	0xff
	.zero		1


	//   ....[72]....
        /*0568*/ 	.word	0x00003030
        /*056c*/ 	.word	0x000000ff
        /*0570*/ 	.word	0x00000100
        /*0574*/ 	.short	0x010a
        /*0576*/ 	.byte	0x04
	.zero		1


	//   ....[73]....
        /*0578*/ 	.word	0x00003150
        /*057c*/ 	.word	0x00000002
        /*0580*/ 	.word	0x000000f0
        /*0584*/ 	.short	0x010a
        /*0586*/ 	.byte	0xff
	.zero		1


	//   ....[74]....
        /*0588*/ 	.word	0x00003250
        /*058c*/ 	.word	0x00000002
        /*0590*/ 	.word	0x00000000
        /*0594*/ 	.short	0x0101
        /*0596*/ 	.byte	0xff
	.zero		1


	//   ....[75]....
        /*0598*/ 	.word	0x000032e0
        /*059c*/ 	.word	0x000000ff
        /*05a0*/ 	.word	0x00000100
        /*05a4*/ 	.short	0x0106
        /*05a6*/ 	.byte	0x04
	.zero		1


	//   ....[76]....
        /*05a8*/ 	.word	0x00003300
        /*05ac*/ 	.word	0x000000ff
        /*05b0*/ 	.word	0x00000100
        /*05b4*/ 	.short	0x010a
        /*05b6*/ 	.byte	0x04
	.zero		1


	//   ....[77]....
        /*05b8*/ 	.word	0x00003390
        /*05bc*/ 	.word	0x000000ff
        /*05c0*/ 	.word	0x00000100
        /*05c4*/ 	.short	0x0106
        /*05c6*/ 	.byte	0x07
	.zero		1


	//   ....[78]....
        /*05c8*/ 	.word	0x000033d0
        /*05cc*/ 	.word	0x00000000
        /*05d0*/ 	.word	0x00000100
        /*05d4*/ 	.short	0x010a
        /*05d6*/ 	.byte	0xff
	.zero		1


	//   ....[79]....
        /*05d8*/ 	.word	0x00003920
        /*05dc*/ 	.word	0x00000000
        /*05e0*/ 	.word	0x000000f0
        /*05e4*/ 	.short	0x010a
        /*05e6*/ 	.byte	0xff
	.zero		1


	//   ....[80]....
        /*05e8*/ 	.word	0x00003a20
        /*05ec*/ 	.word	0x00000003
        /*05f0*/ 	.word	0x00000000
        /*05f4*/ 	.short	0x0101
        /*05f6*/ 	.byte	0xff
	.zero		1


	//   ....[81]....
        /*05f8*/ 	.word	0x00003a30
        /*05fc*/ 	.word	0x000000ff
        /*0600*/ 	.word	0x00000000
        /*0604*/ 	.short	0x010a
        /*0606*/ 	.byte	0x04
	.zero		1


	//   ....[82]....
        /*0608*/ 	.word	0x00003ab0
        /*060c*/ 	.word	0x000000ff
        /*0610*/ 	.word	0x00000130
        /*0614*/ 	.short	0x010a
        /*0616*/ 	.byte	0x1f
	.zero		1


	//   ....[83]....
        /*0618*/ 	.word	0x00003b90
        /*061c*/ 	.word	0x000000ff
        /*0620*/ 	.word	0x00000000
        /*0624*/ 	.short	0x010a
        /*0626*/ 	.byte	0x05
	.zero		1


	//   ....[84]....
        /*0628*/ 	.word	0x00003cd0
        /*062c*/ 	.word	0x000000ff
        /*0630*/ 	.word	0x00000000
        /*0634*/ 	.short	0x010a
        /*0636*/ 	.byte	0x04
	.zero		1


	//   ....[85]....
        /*0638*/ 	.word	0x00003f60
        /*063c*/ 	.word	0x000000ff
        /*0640*/ 	.word	0x00000000
        /*0644*/ 	.short	0x010a
        /*0646*/ 	.byte	0x04
	.zero		1


	//   ....[86]....
        /*0648*/ 	.word	0x00003ff0
        /*064c*/ 	.word	0x000000ff
        /*0650*/ 	.word	0x00000000
        /*0654*/ 	.short	0x010a
        /*0656*/ 	.byte	0x05
	.zero		1


	//   ....[87]....
        /*0658*/ 	.word	0x00004080
        /*065c*/ 	.word	0x000000ff
        /*0660*/ 	.word	0x00000000
        /*0664*/ 	.short	0x010a
        /*0666*/ 	.byte	0x05
	.zero		1


	//   ....[88]....
        /*0668*/ 	.word	0x00004110
        /*066c*/ 	.word	0x000000ff
        /*0670*/ 	.word	0x00000000
        /*0674*/ 	.short	0x010a
        /*0676*/ 	.byte	0x04
	.zero		1


	//   ....[89]....
        /*0678*/ 	.word	0x00004600
        /*067c*/ 	.word	0x00000003
        /*0680*/ 	.word	0x000000f0
        /*0684*/ 	.short	0x010a
        /*0686*/ 	.byte	0xff
	.zero		1


	//   ....[90]....
        /*0688*/ 	.word	0x00004770
        /*068c*/ 	.word	0x00000000
        /*0690*/ 	.word	0x00000000
        /*0694*/ 	.short	0x0101
        /*0696*/ 	.byte	0xff
	.zero		1


	//   ....[91]....
        /*0698*/ 	.word	0x00004c30
        /*069c*/ 	.word	0x000000ff
        /*06a0*/ 	.word	0x000000e8
        /*06a4*/ 	.short	0x010a
        /*06a6*/ 	.byte	0x11
	.zero		1


	//   ....[92]....
        /*06a8*/ 	.word	0x00004dc0
        /*06ac*/ 	.word	0x000000ff
        /*06b0*/ 	.word	0x000000d8
        /*06b4*/ 	.short	0x010a
        /*06b6*/ 	.byte	0x11
	.zero		1


	//   ....[93]....
        /*06b8*/ 	.word	0x00004fd0
        /*06bc*/ 	.word	0x000000ff
        /*06c0*/ 	.word	0x000000d0
        /*06c4*/ 	.short	0x010b
        /*06c6*/ 	.byte	0x11
	.zero		1


	//   ....[94]....
        /*06c8*/ 	.word	0x00004fe0
        /*06cc*/ 	.word	0x000000ff
        /*06d0*/ 	.word	0x00000000
        /*06d4*/ 	.short	0x0101
        /*06d6*/ 	.byte	0x30
	.zero		1


	//   ....[95]....
        /*06d8*/ 	.word	0x00005020
        /*06dc*/ 	.word	0x00000000
        /*06e0*/ 	.word	0x000000d8
        /*06e4*/ 	.short	0x010a
        /*06e6*/ 	.byte	0xff
	.zero		1


	//   ....[96]....
        /*06e8*/ 	.word	0x00005360
        /*06ec*/ 	.word	0x00000003
        /*06f0*/ 	.word	0x000000f0
        /*06f4*/ 	.short	0x010a
        /*06f6*/ 	.byte	0xff
	.zero		1


	//   ....[97]....
        /*06f8*/ 	.word	0x000054e0
        /*06fc*/ 	.word	0x00000000
        /*0700*/ 	.word	0x00000000
        /*0704*/ 	.short	0x0101
        /*0706*/ 	.byte	0xff
	.zero		1


	//   ....[98]....
        /*0708*/ 	.word	0x00005f40
        /*070c*/ 	.word	0x000000ff
        /*0710*/ 	.word	0x000000d0
        /*0714*/ 	.short	0x010a
        /*0716*/ 	.byte	0x2c
	.zero		1


	//   ....[99]....
        /*0718*/ 	.word	0x00005f50
        /*071c*/ 	.word	0x00000016
        /*0720*/ 	.word	0x00000110
        /*0724*/ 	.short	0x010a
        /*0726*/ 	.byte	0xff
	.zero		1


	//   ....[100]....
        /*0728*/ 	.word	0x00006100
        /*072c*/ 	.word	0x000000ff
        /*0730*/ 	.word	0x000000d0
        /*0734*/ 	.short	0x010a
        /*0736*/ 	.byte	0x2c
	.zero		1


	//   ....[101]....
        /*0738*/ 	.word	0x000061e0
        /*073c*/ 	.word	0x000000ff
        /*0740*/ 	.word	0x00000000
        /*0744*/ 	.short	0x0101
        /*0746*/ 	.byte	0x04
	.zero		1


	//   ....[102]....
        /*0748*/ 	.word	0x00006240
        /*074c*/ 	.word	0x00000016
        /*0750*/ 	.word	0x00000110
        /*0754*/ 	.short	0x010a
        /*0756*/ 	.byte	0xff
	.zero		1


	//   ....[103]....
        /*0758*/ 	.word	0x000065b0
        /*075c*/ 	.word	0x000000ff
        /*0760*/ 	.word	0x00000000
        /*0764*/ 	.short	0x0101
        /*0766*/ 	.byte	0x04
	.zero		1


	//   ....[104]....
        /*0768*/ 	.word	0x00006e90
        /*076c*/ 	.word	0x00000000
        /*0770*/ 	.word	0x00000160
        /*0774*/ 	.short	0x010a
        /*0776*/ 	.byte	0xff
	.zero		1


	//   ....[105]....
        /*0778*/ 	.word	0x00006ef0
        /*077c*/ 	.word	0x00000000
        /*0780*/ 	.word	0x00000068
        /*0784*/ 	.short	0x010a
        /*0786*/ 	.byte	0xff
	.zero		1


	//   ....[106]....
        /*0788*/ 	.word	0x00006f50
        /*078c*/ 	.word	0x00000000
        /*0790*/ 	.word	0x00000068
        /*0794*/ 	.short	0x010a
        /*0796*/ 	.byte	0xff
	.zero		1


	//   ....[107]....
        /*0798*/ 	.word	0x00006fa0
        /*079c*/ 	.word	0x00000003
        /*07a0*/ 	.word	0x000000f0
        /*07a4*/ 	.short	0x010a
        /*07a6*/ 	.byte	0xff
	.zero		1


	//   ....[108]....
        /*07a8*/ 	.word	0x00007000
        /*07ac*/ 	.word	0x00000000
        /*07b0*/ 	.word	0x00000000
        /*07b4*/ 	.short	0x010a
        /*07b6*/ 	.byte	0xff
	.zero		1


	//   ....[109]....
        /*07b8*/ 	.word	0x00007060
        /*07bc*/ 	.word	0x00000000
        /*07c0*/ 	.word	0x00000000
        /*07c4*/ 	.short	0x010a
        /*07c6*/ 	.byte	0xff
	.zero		1


	//   ....[110]....
        /*07c8*/ 	.word	0x000070c0
        /*07cc*/ 	.word	0x00000000
        /*07d0*/ 	.word	0x00000000
        /*07d4*/ 	.short	0x010a
        /*07d6*/ 	.byte	0xff
	.zero		1


	//   ....[111]....
        /*07d8*/ 	.word	0x00007120
        /*07dc*/ 	.word	0x00000000
        /*07e0*/ 	.word	0x00000000
        /*07e4*/ 	.short	0x010a
        /*07e6*/ 	.byte	0xff
	.zero		1


	//   ....[112]....
        /*07e8*/ 	.word	0x00007180
        /*07ec*/ 	.word	0x00000000
        /*07f0*/ 	.word	0x00000000
        /*07f4*/ 	.short	0x010a
        /*07f6*/ 	.byte	0xff
	.zero		1


	//   ....[113]....
        /*07f8*/ 	.word	0x000071e0
        /*07fc*/ 	.word	0x00000000
        /*0800*/ 	.word	0x00000000
        /*0804*/ 	.short	0x010a
        /*0806*/ 	.byte	0xff
	.zero		1


	//   ....[114]....
        /*0808*/ 	.word	0x00007240
        /*080c*/ 	.word	0x00000000
        /*0810*/ 	.word	0x00000000
        /*0814*/ 	.short	0x010a
        /*0816*/ 	.byte	0xff
	.zero		1


	//   ....[115]....
        /*0818*/ 	.word	0x000072a0
        /*081c*/ 	.word	0x00000000
        /*0820*/ 	.word	0x00000000
        /*0824*/ 	.short	0x010a
        /*0826*/ 	.byte	0xff
	.zero		1


	//   ....[116]....
        /*0828*/ 	.word	0x00007300
        /*082c*/ 	.word	0x00000000
        /*0830*/ 	.word	0x00000000
        /*0834*/ 	.short	0x010a
        /*0836*/ 	.byte	0xff
	.zero		1


	//   ....[117]....
        /*0838*/ 	.word	0x00007360
        /*083c*/ 	.word	0x00000000
        /*0840*/ 	.word	0x00000000
        /*0844*/ 	.short	0x010a
        /*0846*/ 	.byte	0xff
	.zero		1


	//   ....[118]....
        /*0848*/ 	.word	0x000073c0
        /*084c*/ 	.word	0x00000000
        /*0850*/ 	.word	0x00000000
        /*0854*/ 	.short	0x010a
        /*0856*/ 	.byte	0xff
	.zero		1


	//   ....[119]....
        /*0858*/ 	.word	0x00007420
        /*085c*/ 	.word	0x00000000
        /*0860*/ 	.word	0x00000000
        /*0864*/ 	.short	0x010a
        /*0866*/ 	.byte	0xff
	.zero		1


	//   ....[120]....
        /*0868*/ 	.word	0x00007470
        /*086c*/ 	.word	0x00000002
        /*0870*/ 	.word	0x00000150
        /*0874*/ 	.short	0x010a
        /*0876*/ 	.byte	0xff
	.zero		1


	//   ....[121]....
        /*0878*/ 	.word	0x000074d0
        /*087c*/ 	.word	0x00000002
        /*0880*/ 	.word	0x00000100
        /*0884*/ 	.short	0x010a
        /*0886*/ 	.byte	0xff
	.zero		1


	//   ....[122]....
        /*0888*/ 	.word	0x00007520
        /*088c*/ 	.word	0x00000002
        /*0890*/ 	.word	0x000000f0
        /*0894*/ 	.short	0x010a
        /*0896*/ 	.byte	0xff
	.zero		1


	//   ....[123]....
        /*0898*/ 	.word	0x00007580
        /*089c*/ 	.word	0x00000000
        /*08a0*/ 	.word	0x00000100
        /*08a4*/ 	.short	0x010a
        /*08a6*/ 	.byte	0xff
	.zero		1


	//   ....[124]....
        /*08a8*/ 	.word	0x000075d0
        /*08ac*/ 	.word	0x00000000
        /*08b0*/ 	.word	0x000000f0
        /*08b4*/ 	.short	0x010a
        /*08b6*/ 	.byte	0xff
	.zero		1


	//   ....[125]....
        /*08b8*/ 	.word	0x00007630
        /*08bc*/ 	.word	0x00000002
        /*08c0*/ 	.word	0x00000130
        /*08c4*/ 	.short	0x010a
        /*08c6*/ 	.byte	0xff
	.zero		1


	//   ....[126]....
        /*08c8*/ 	.word	0x00007690
        /*08cc*/ 	.word	0x00000000
        /*08d0*/ 	.word	0x00000000
        /*08d4*/ 	.short	0x010a
        /*08d6*/ 	.byte	0xff
	.zero		1


	//   ....[127]....
        /*08d8*/ 	.word	0x000076f0
        /*08dc*/ 	.word	0x00000000
        /*08e0*/ 	.word	0x00000000
        /*08e4*/ 	.short	0x010a
        /*08e6*/ 	.byte	0xff
	.zero		1


	//   ....[128]....
        /*08e8*/ 	.word	0x00007750
        /*08ec*/ 	.word	0x00000000
        /*08f0*/ 	.word	0x00000000
        /*08f4*/ 	.short	0x010a
        /*08f6*/ 	.byte	0xff
	.zero		1


	//   ....[129]....
        /*08f8*/ 	.word	0x000077b0
        /*08fc*/ 	.word	0x00000000
        /*0900*/ 	.word	0x00000000
        /*0904*/ 	.short	0x010a
        /*0906*/ 	.byte	0xff
	.zero		1


	//   ....[130]....
        /*0908*/ 	.word	0x00007810
        /*090c*/ 	.word	0x00000000
        /*0910*/ 	.word	0x00000000
        /*0914*/ 	.short	0x010a
        /*0916*/ 	.byte	0xff
	.zero		1


	//   ....[131]....
        /*0918*/ 	.word	0x00007860
        /*091c*/ 	.word	0x00000003
        /*0920*/ 	.word	0x000000f0
        /*0924*/ 	.short	0x010a
        /*0926*/ 	.byte	0xff
	.zero		1


	//   ....[132]....
        /*0928*/ 	.word	0x000078c0
        /*092c*/ 	.word	0x00000000
        /*0930*/ 	.word	0x000000e8
        /*0934*/ 	.short	0x010a
        /*0936*/ 	.byte	0xff
	.zero		1


	//   ....[133]....
        /*0938*/ 	.word	0x00007920
        /*093c*/ 	.word	0x00000000
        /*0940*/ 	.word	0x000000d8
        /*0944*/ 	.short	0x010a
        /*0946*/ 	.byte	0xff
	.zero		1


	//   ....[134]....
        /*0948*/ 	.word	0x00007970
        /*094c*/ 	.word	0x00000003
        /*0950*/ 	.word	0x000000f0
        /*0954*/ 	.short	0x010a
        /*0956*/ 	.byte	0xff
	.zero		1


	//   ....[135]....
        /*0958*/ 	.word	0x000079d0
        /*095c*/ 	.word	0x00000000
        /*0960*/ 	.word	0x000000d0
        /*0964*/ 	.short	0x010a
        /*0966*/ 	.byte	0xff
	.zero		1


	//   ....[136]....
        /*0968*/ 	.word	0x00007a20
        /*096c*/ 	.word	0x00000016
        /*0970*/ 	.word	0x00000110
        /*0974*/ 	.short	0x010a
        /*0976*/ 	.byte	0xff
	.zero		1


	//----- nvinfo : EIATTR_NUM_MBARRIERS
	.align		4
.L_47:
        /*0978*/ 	.byte	0x03, 0x38
        /*097a*/ 	.short	0x002e


	//----- nvinfo : EIATTR_EXIT_INSTR_OFFSETS
	.align		4
        /*097c*/ 	.byte	0x04, 0x1c
        /*097e*/ 	.short	(.L_49 - .L_48)


	//   ....[0]....
.L_48:
        /*0980*/ 	.word	0x00002eb0


	//   ....[1]....
        /*0984*/ 	.word	0x000033a0


	//   ....[2]....
        /*0988*/ 	.word	0x00003400


	//   ....[3]....
        /*098c*/ 	.word	0x00004370


	//   ....[4]....
        /*0990*/ 	.word	0x00005050


	//   ....[5]....
        /*0994*/ 	.word	0x00005090


	//   ....[6]....
        /*0998*/ 	.word	0x00006e80


	//----- nvinfo : EIATTR_MAX_THREADS
	.align		4
.L_49:
        /*099c*/ 	.byte	0x04, 0x05
        /*099e*/ 	.short	(.L_51 - .L_50)
.L_50:
        /*09a0*/ 	.word	0x00000100
        /*09a4*/ 	.word	0x00000001
        /*09a8*/ 	.word	0x00000001


	//----- nvinfo : EIATTR_CRS_STACK_SIZE
	.align		4
.L_51:
        /*09ac*/ 	.byte	0x04, 0x1e
        /*09ae*/ 	.short	(.L_53 - .L_52)
.L_52:
        /*09b0*/ 	.word	0x00000000


	//----- nvinfo : EIATTR_CBANK_PARAM_SIZE
	.align		4
.L_53:
        /*09b4*/ 	.byte	0x03, 0x19
        /*09b6*/ 	.short	0x0800


	//----- nvinfo : EIATTR_PARAM_CBANK
	.align		4
        /*09b8*/ 	.byte	0x04, 0x0a
        /*09ba*/ 	.short	(.L_55 - .L_54)
	.align		4
.L_54:
        /*09bc*/ 	.word	index@(.nv.constant0._ZN7cutlass13device_kernelINS_4gemm6kernel13GemmUniversalIN4cute5tupleIJiiiiEEENS1_10collective13CollectiveMmaINS1_35MainloopSm100TmaUmmaWarpSpecializedILi13ELi2ELi4ENS5_IJNS4_1CILi2EEENSA_ILi1EEESC_EEEEENS5_IJNSA_ILi64EEESF_NSA_ILi128EEEEEENS_12float_e4m3_tENS5_IJlSC_lEEESI_SJ_NS4_8TiledMMAINS4_8MMA_AtomIJNS4_10MMA_TraitsINS4_19SM100_MMA_F8F6F4_SSEJSI_SI_fSF_SF_NS4_17integral_constantINS4_4UMMA5MajorELSQ_0EEESR_NSO_INSP_7ScaleInELSS_0EEEST_EEEEEENS4_6LayoutINS5_IJSC_SC_SC_EEENS5_IJNSA_ILi0EEESY_SY_EEEEENS5_IJNS4_10UnderscoreES11_S11_EEEEENS4_13SM90_TMA_LOADENS4_14ComposedLayoutINS4_7SwizzleILi3ELi4ELi3EEENS4_18smem_ptr_flag_bitsILi8EEENSW_INS5_IJNSA_ILi8EEESG_EEENS5_IJSG_SC_EEEEEEEvNS4_8identityENS4_23SM90_TMA_LOAD_MULTICASTES1E_vS1F_EENS_8epilogue10collective18CollectiveEpilogueINS1I_23Sm100TmaWarpSpecializedILi1ELi1ELi32ELb0ELb0EEEJSH_NS5_IJNSW_ISF_SC_EES1N_EEESI_SJ_SI_SJ_NS1I_6fusion15FusionCallbacksIS1M_NS1P_17LinearCombinationISI_fSI_fLNS_15FloatRoundStyleE2EEESH_S1O_JEEENS4_5SM1004TMEM4LOAD26SM100_TMEM_LOAD_16dp32b32xES14_NS15_INS16_ILi2ELi4ELi3EEES19_NSW_INS5_IJS1A_SF_EEENS5_IJSF_SC_EEEEEEENS4_39AutoVectorizingCopyWithAssumedAlignmentILi128EEENS4_14SM90_TMA_STOREES23_S25_S25_EEEvvEEEEvNT_6ParamsE)
        /*09c0*/ 	.short	0x0380
        /*09c2*/ 	.short	0x0800


	//----- nvinfo : EIATTR_SW_WAR
	.align		4
.L_55:
        /*09c4*/ 	.byte	0x04, 0x36
        /*09c6*/ 	.short	(.L_57 - .L_56)
.L_56:
        /*09c8*/ 	.word	0x00000008
.L_57:


//--------------------- .nv.callgraph             --------------------------
	.section	.nv.callgraph,"",@"SHT_CUDA_CALLGRAPH"
	.align	4
	.sectionentsize	8
	.align		4
        /*0000*/ 	.word	0x00000000
	.align		4
        /*0004*/ 	.word	0xffffffff
	.align		4
        /*0008*/ 	.word	index@(_ZN7cutlass13device_kernelINS_4gemm6kernel13GemmUniversalIN4cute5tupleIJiiiiEEENS1_10collective13CollectiveMmaINS1_35MainloopSm100TmaUmmaWarpSpecializedILi13ELi2ELi4ENS5_IJNS4_1CILi2EEENSA_ILi1EEESC_EEEEENS5_IJNSA_ILi64EEESF_NSA_ILi128EEEEEENS_12float_e4m3_tENS5_IJlSC_lEEESI_SJ_NS4_8TiledMMAINS4_8MMA_AtomIJNS4_10MMA_TraitsINS4_19SM100_MMA_F8F6F4_SSEJSI_SI_fSF_SF_NS4_17integral_constantINS4_4UMMA5MajorELSQ_0EEESR_NSO_INSP_7ScaleInELSS_0EEEST_EEEEEENS4_6LayoutINS5_IJSC_SC_SC_EEENS5_IJNSA_ILi0EEESY_SY_EEEEENS5_IJNS4_10UnderscoreES11_S11_EEEEENS4_13SM90_TMA_LOADENS4_14ComposedLayoutINS4_7SwizzleILi3ELi4ELi3EEENS4_18smem_ptr_flag_bitsILi8EEENSW_INS5_IJNSA_ILi8EEESG_EEENS5_IJSG_SC_EEEEEEEvNS4_8identityENS4_23SM90_TMA_LOAD_MULTICASTES1E_vS1F_EENS_8epilogue10collective18CollectiveEpilogueINS1I_23Sm100TmaWarpSpecializedILi1ELi1ELi32ELb0ELb0EEEJSH_NS5_IJNSW_ISF_SC_EES1N_EEESI_SJ_SI_SJ_NS1I_6fusion15FusionCallbacksIS1M_NS1P_17LinearCombinationISI_fSI_fLNS_15FloatRoundStyleE2EEESH_S1O_JEEENS4_5SM1004TMEM4LOAD26SM100_TMEM_LOAD_16dp32b32xES14_NS15_INS16_ILi2ELi4ELi3EEES19_NSW_INS5_IJS1A_SF_EEENS5_IJSF_SC_EEEEEEENS4_39AutoVectorizingCopyWithAssumedAlignmentILi128EEENS4_14SM90_TMA_STOREES23_S25_S25_EEEvvEEEEvNT_6ParamsE)
	.align		4
        /*000c*/ 	.word	index@(__assertfail)
	.align		4
        /*0010*/ 	.word	0x00000000
	.align		4
        /*0014*/ 	.word	0xfffffffe
	.align		4
        /*0018*/ 	.word	0x00000000
	.align		4
        /*001c*/ 	.word	0xfffffffd
	.align		4
        /*0020*/ 	.word	0x00000000
	.align		4
        /*0024*/ 	.word	0xfffffffc


//--------------------- .nv.constant4             --------------------------
	.section	.nv.constant4,"a",@progbits
	.align	8
	.align		8
.nv.constant4:
        /*0000*/ 	.dword	__assertfail
	.align		8
        /*0008*/ 	.dword	__unnamed_1
	.align		8
        /*0010*/ 	.dword	__unnamed_2
	.align		8
        /*0018*/ 	.dword	_ZN40_INTERNAL_6aee4e53_4_k_cu_f244e06e_277314cuda3std3__45__cpo5beginE
	.align		8
        /*0020*/ 	.dword	_ZN40_INTERNAL_6aee4e53_4_k_cu_f244e06e_277314cuda3std3__45__cpo3endE
	.align		8
        /*0028*/ 	.dword	_ZN40_INTERNAL_6aee4e53_4_k_cu_f244e06e_277314cuda3std3__45__cpo6cbeginE
	.align		8
        /*0030*/ 	.dword	_ZN40_INTERNAL_6aee4e53_4_k_cu_f244e06e_277314cuda3std3__45__cpo4cendE
	.align		8
        /*0038*/ 	.dword	_ZN40_INTERNAL_6aee4e53_4_k_cu_f244e06e_277314cuda3std3__442_GLOBAL__N__6aee4e53_4_k_cu_f244e06e_277316ignoreE
	.align		8
        /*0040*/ 	.dword	_ZN40_INTERNAL_6aee4e53_4_k_cu_f244e06e_277314cuda3std3__419piecewise_constructE
	.align		8
        /*0048*/ 	.dword	_ZN40_INTERNAL_6aee4e53_4_k_cu_f244e06e_277314cuda3std3__48in_placeE
	.align		8
        /*0050*/ 	.dword	_ZN40_INTERNAL_6aee4e53_4_k_cu_f244e06e_277314cuda3std6ranges3__45__cpo4swapE
	.align		8
        /*0058*/ 	.dword	_ZN40_INTERNAL_6aee4e53_4_k_cu_f244e06e_277314cuda3std6ranges3__45__cpo9iter_moveE
	.align		8
        /*0060*/ 	.dword	_ZN40_INTERNAL_6aee4e53_4_k_cu_f244e06e_277314cute7productE
	.align		8
        /*0068*/ 	.dword	_ZN40_INTERNAL_6aee4e53_4_k_cu_f244e06e_277314cute1_E
	.align		8
        /*0070*/ 	.dword	$str$25
	.align		8
        /*0078*/ 	.dword	$str$26
	.align		8
        /*0080*/ 	.dword	$str$27
	.align		8
        /*0088*/ 	.dword	$str$28


//--------------------- .text._ZN7cutlass13device_kernelINS_4gemm6kernel13GemmUniversalIN4cute5tupleIJiiiiEEENS1_10collective13CollectiveMmaINS1_35MainloopSm100TmaUmmaWarpSpecializedILi13ELi2ELi4ENS5_IJNS4_1CILi2EEENSA_ILi1EEESC_EEEEENS5_IJNSA_ILi64EEESF_NSA_ILi128EEEEEENS_12float_e4m3_tENS5_IJlSC_lEEESI_SJ_NS4_8TiledMMAINS4_8MMA_AtomIJNS4_10MMA_TraitsINS4_19SM100_MMA_F8F6F4_SSEJSI_SI_fSF_SF_NS4_17integral_constantINS4_4UMMA5MajorELSQ_0EEESR_NSO_INSP_7ScaleInELSS_0EEEST_EEEEEENS4_6LayoutINS5_IJSC_SC_SC_EEENS5_IJNSA_ILi0EEESY_SY_EEEEENS5_IJNS4_10UnderscoreES11_S11_EEEEENS4_13SM90_TMA_LOADENS4_14ComposedLayoutINS4_7SwizzleILi3ELi4ELi3EEENS4_18smem_ptr_flag_bitsILi8EEENSW_INS5_IJNSA_ILi8EEESG_EEENS5_IJSG_SC_EEEEEEEvNS4_8identityENS4_23SM90_TMA_LOAD_MULTICASTES1E_vS1F_EENS_8epilogue10collective18CollectiveEpilogueINS1I_23Sm100TmaWarpSpecializedILi1ELi1ELi32ELb0ELb0EEEJSH_NS5_IJNSW_ISF_SC_EES1N_EEESI_SJ_SI_SJ_NS1I_6fusion15FusionCallbacksIS1M_NS1P_17LinearCombinationISI_fSI_fLNS_15FloatRoundStyleE2EEESH_S1O_JEEENS4_5SM1004TMEM4LOAD26SM100_TMEM_LOAD_16dp32b32xES14_NS15_INS16_ILi2ELi4ELi3EEES19_NSW_INS5_IJS1A_SF_EEENS5_IJSF_SC_EEEEEEENS4_39AutoVectorizingCopyWithAssumedAlignmentILi128EEENS4_14SM90_TMA_STOREES23_S25_S25_EEEvvEEEEvNT_6ParamsE --------------------------
	.section	.text._ZN7cutlass13device_kernelINS_4gemm6kernel13GemmUniversalIN4cute5tupleIJiiiiEEENS1_10collective13CollectiveMmaINS1_35MainloopSm100TmaUmmaWarpSpecializedILi13ELi2ELi4ENS5_IJNS4_1CILi2EEENSA_ILi1EEESC_EEEEENS5_IJNSA_ILi64EEESF_NSA_ILi128EEEEEENS_12float_e4m3_tENS5_IJlSC_lEEESI_SJ_NS4_8TiledMMAINS4_8MMA_AtomIJNS4_10MMA_TraitsINS4_19SM100_MMA_F8F6F4_SSEJSI_SI_fSF_SF_NS4_17integral_constantINS4_4UMMA5MajorELSQ_0EEESR_NSO_INSP_7ScaleInELSS_0EEEST_EEEEEENS4_6LayoutINS5_IJSC_SC_SC_EEENS5_IJNSA_ILi0EEESY_SY_EEEEENS5_IJNS4_10UnderscoreES11_S11_EEEEENS4_13SM90_TMA_LOADENS4_14ComposedLayoutINS4_7SwizzleILi3ELi4ELi3EEENS4_18smem_ptr_flag_bitsILi8EEENSW_INS5_IJNSA_ILi8EEESG_EEENS5_IJSG_SC_EEEEEEEvNS4_8identityENS4_23SM90_TMA_LOAD_MULTICASTES1E_vS1F_EENS_8epilogue10collective18CollectiveEpilogueINS1I_23Sm100TmaWarpSpecializedILi1ELi1ELi32ELb0ELb0EEEJSH_NS5_IJNSW_ISF_SC_EES1N_EEESI_SJ_SI_SJ_NS1I_6fusion15FusionCallbacksIS1M_NS1P_17LinearCombinationISI_fSI_fLNS_15FloatRoundStyleE2EEESH_S1O_JEEENS4_5SM1004TMEM4LOAD26SM100_TMEM_LOAD_16dp32b32xES14_NS15_INS16_ILi2ELi4ELi3EEES19_NSW_INS5_IJS1A_SF_EEENS5_IJSF_SC_EEEEEEENS4_39AutoVectorizingCopyWithAssumedAlignmentILi128EEENS4_14SM90_TMA_STOREES23_S25_S25_EEEvvEEEEvNT_6ParamsE,"ax",@progbits
	.align	128
.text._ZN7cutlass13device_kernelINS_4gemm6kernel13GemmUniversalIN4cute5tupleIJiiiiEEENS1_10collective13CollectiveMmaINS1_35MainloopSm100TmaUmmaWarpSpecializedILi13ELi2ELi4ENS5_IJNS4_1CILi2EEENSA_ILi1EEESC_EEEEENS5_IJNSA_ILi64EEESF_NSA_ILi128EEEEEENS_12float_e4m3_tENS5_IJlSC_lEEESI_SJ_NS4_8TiledMMAINS4_8MMA_AtomIJNS4_10MMA_TraitsINS4_19SM100_MMA_F8F6F4_SSEJSI_SI_fSF_SF_NS4_17integral_constantINS4_4UMMA5MajorELSQ_0EEESR_NSO_INSP_7ScaleInELSS_0EEEST_EEEEEENS4_6LayoutINS5_IJSC_SC_SC_EEENS5_IJNSA_ILi0EEESY_SY_EEEEENS5_IJNS4_10UnderscoreES11_S11_EEEEENS4_13SM90_TMA_LOADENS4_14ComposedLayoutINS4_7SwizzleILi3ELi4ELi3EEENS4_18smem_ptr_flag_bitsILi8EEENSW_INS5_IJNSA_ILi8EEESG_EEENS5_IJSG_SC_EEEEEEEvNS4_8identityENS4_23SM90_TMA_LOAD_MULTICASTES1E_vS1F_EENS_8epilogue10collective18CollectiveEpilogueINS1I_23Sm100TmaWarpSpecializedILi1ELi1ELi32ELb0ELb0EEEJSH_NS5_IJNSW_ISF_SC_EES1N_EEESI_SJ_SI_SJ_NS1I_6fusion15FusionCallbacksIS1M_NS1P_17LinearCombinationISI_fSI_fLNS_15FloatRoundStyleE2EEESH_S1O_JEEENS4_5SM1004TMEM4LOAD26SM100_TMEM_LOAD_16dp32b32xES14_NS15_INS16_ILi2ELi4ELi3EEES19_NSW_INS5_IJS1A_SF_EEENS5_IJSF_SC_EEEEEEENS4_39AutoVectorizingCopyWithAssumedAlignmentILi128EEENS4_14SM90_TMA_STOREES23_S25_S25_EEEvvEEEEvNT_6ParamsE:
        .type           _ZN7cutlass13device_kernelINS_4gemm6kernel13GemmUniversalIN4cute5tupleIJiiiiEEENS1_10collective13CollectiveMmaINS1_35MainloopSm100TmaUmmaWarpSpecializedILi13ELi2ELi4ENS5_IJNS4_1CILi2EEENSA_ILi1EEESC_EEEEENS5_IJNSA_ILi64EEESF_NSA_ILi128EEEEEENS_12float_e4m3_tENS5_IJlSC_lEEESI_SJ_NS4_8TiledMMAINS4_8MMA_AtomIJNS4_10MMA_TraitsINS4_19SM100_MMA_F8F6F4_SSEJSI_SI_fSF_SF_NS4_17integral_constantINS4_4UMMA5MajorELSQ_0EEESR_NSO_INSP_7ScaleInELSS_0EEEST_EEEEEENS4_6LayoutINS5_IJSC_SC_SC_EEENS5_IJNSA_ILi0EEESY_SY_EEEEENS5_IJNS4_10UnderscoreES11_S11_EEEEENS4_13SM90_TMA_LOADENS4_14ComposedLayoutINS4_7SwizzleILi3ELi4ELi3EEENS4_18smem_ptr_flag_bitsILi8EEENSW_INS5_IJNSA_ILi8EEESG_EEENS5_IJSG_SC_EEEEEEEvNS4_8identityENS4_23SM90_TMA_LOAD_MULTICASTES1E_vS1F_EENS_8epilogue10collective18CollectiveEpilogueINS1I_23Sm100TmaWarpSpecializedILi1ELi1ELi32ELb0ELb0EEEJSH_NS5_IJNSW_ISF_SC_EES1N_EEESI_SJ_SI_SJ_NS1I_6fusion15FusionCallbacksIS1M_NS1P_17LinearCombinationISI_fSI_fLNS_15FloatRoundStyleE2EEESH_S1O_JEEENS4_5SM1004TMEM4LOAD26SM100_TMEM_LOAD_16dp32b32xES14_NS15_INS16_ILi2ELi4ELi3EEES19_NSW_INS5_IJS1A_SF_EEENS5_IJSF_SC_EEEEEEENS4_39AutoVectorizingCopyWithAssumedAlignmentILi128EEENS4_14SM90_TMA_STOREES23_S25_S25_EEEvvEEEEvNT_6ParamsE,@function
        .size           _ZN7cutlass13device_kernelINS_4gemm6kernel13GemmUniversalIN4cute5tupleIJiiiiEEENS1_10collective13CollectiveMmaINS1_35MainloopSm100TmaUmmaWarpSpecializedILi13ELi2ELi4ENS5_IJNS4_1CILi2EEENSA_ILi1EEESC_EEEEENS5_IJNSA_ILi64EEESF_NSA_ILi128EEEEEENS_12float_e4m3_tENS5_IJlSC_lEEESI_SJ_NS4_8TiledMMAINS4_8MMA_AtomIJNS4_10MMA_TraitsINS4_19SM100_MMA_F8F6F4_SSEJSI_SI_fSF_SF_NS4_17integral_constantINS4_4UMMA5MajorELSQ_0EEESR_NSO_INSP_7ScaleInELSS_0EEEST_EEEEEENS4_6LayoutINS5_IJSC_SC_SC_EEENS5_IJNSA_ILi0EEESY_SY_EEEEENS5_IJNS4_10UnderscoreES11_S11_EEEEENS4_13SM90_TMA_LOADENS4_14ComposedLayoutINS4_7SwizzleILi3ELi4ELi3EEENS4_18smem_ptr_flag_bitsILi8EEENSW_INS5_IJNSA_ILi8EEESG_EEENS5_IJSG_SC_EEEEEEEvNS4_8identityENS4_23SM90_TMA_LOAD_MULTICASTES1E_vS1F_EENS_8epilogue10collective18CollectiveEpilogueINS1I_23Sm100TmaWarpSpecializedILi1ELi1ELi32ELb0ELb0EEEJSH_NS5_IJNSW_ISF_SC_EES1N_EEESI_SJ_SI_SJ_NS1I_6fusion15FusionCallbacksIS1M_NS1P_17LinearCombinationISI_fSI_fLNS_15FloatRoundStyleE2EEESH_S1O_JEEENS4_5SM1004TMEM4LOAD26SM100_TMEM_LOAD_16dp32b32xES14_NS15_INS16_ILi2ELi4ELi3EEES19_NSW_INS5_IJS1A_SF_EEENS5_IJSF_SC_EEEEEEENS4_39AutoVectorizingCopyWithAssumedAlignmentILi128EEENS4_14SM90_TMA_STOREES23_S25_S25_EEEvvEEEEvNT_6ParamsE,(.L_x_163 - _ZN7cutlass13device_kernelINS_4gemm6kernel13GemmUniversalIN4cute5tupleIJiiiiEEENS1_10collective13CollectiveMmaINS1_35MainloopSm100TmaUmmaWarpSpecializedILi13ELi2ELi4ENS5_IJNS4_1CILi2EEENSA_ILi1EEESC_EEEEENS5_IJNSA_ILi64EEESF_NSA_ILi128EEEEEENS_12float_e4m3_tENS5_IJlSC_lEEESI_SJ_NS4_8TiledMMAINS4_8MMA_AtomIJNS4_10MMA_TraitsINS4_19SM100_MMA_F8F6F4_SSEJSI_SI_fSF_SF_NS4_17integral_constantINS4_4UMMA5MajorELSQ_0EEESR_NSO_INSP_7ScaleInELSS_0EEEST_EEEEEENS4_6LayoutINS5_IJSC_SC_SC_EEENS5_IJNSA_ILi0EEESY_SY_EEEEENS5_IJNS4_10UnderscoreES11_S11_EEEEENS4_13SM90_TMA_LOADENS4_14ComposedLayoutINS4_7SwizzleILi3ELi4ELi3EEENS4_18smem_ptr_flag_bitsILi8EEENSW_INS5_IJNSA_ILi8EEESG_EEENS5_IJSG_SC_EEEEEEEvNS4_8identityENS4_23SM90_TMA_LOAD_MULTICASTES1E_vS1F_EENS_8epilogue10collective18CollectiveEpilogueINS1I_23Sm100TmaWarpSpecializedILi1ELi1ELi32ELb0ELb0EEEJSH_NS5_IJNSW_ISF_SC_EES1N_EEESI_SJ_SI_SJ_NS1I_6fusion15FusionCallbacksIS1M_NS1P_17LinearCombinationISI_fSI_fLNS_15FloatRoundStyleE2EEESH_S1O_JEEENS4_5SM1004TMEM4LOAD26SM100_TMEM_LOAD_16dp32b32xES14_NS15_INS16_ILi2ELi4ELi3EEES19_NSW_INS5_IJS1A_SF_EEENS5_IJSF_SC_EEEEEEENS4_39AutoVectorizingCopyWithAssumedAlignmentILi128EEENS4_14SM90_TMA_STOREES23_S25_S25_EEEvvEEEEvNT_6ParamsE)
        .other          _ZN7cutlass13device_kernelINS_4gemm6kernel13GemmUniversalIN4cute5tupleIJiiiiEEENS1_10collective13CollectiveMmaINS1_35MainloopSm100TmaUmmaWarpSpecializedILi13ELi2ELi4ENS5_IJNS4_1CILi2EEENSA_ILi1EEESC_EEEEENS5_IJNSA_ILi64EEESF_NSA_ILi128EEEEEENS_12float_e4m3_tENS5_IJlSC_lEEESI_SJ_NS4_8TiledMMAINS4_8MMA_AtomIJNS4_10MMA_TraitsINS4_19SM100_MMA_F8F6F4_SSEJSI_SI_fSF_SF_NS4_17integral_constantINS4_4UMMA5MajorELSQ_0EEESR_NSO_INSP_7ScaleInELSS_0EEEST_EEEEEENS4_6LayoutINS5_IJSC_SC_SC_EEENS5_IJNSA_ILi0EEESY_SY_EEEEENS5_IJNS4_10UnderscoreES11_S11_EEEEENS4_13SM90_TMA_LOADENS4_14ComposedLayoutINS4_7SwizzleILi3ELi4ELi3EEENS4_18smem_ptr_flag_bitsILi8EEENSW_INS5_IJNSA_ILi8EEESG_EEENS5_IJSG_SC_EEEEEEEvNS4_8identityENS4_23SM90_TMA_LOAD_MULTICASTES1E_vS1F_EENS_8epilogue10collective18CollectiveEpilogueINS1I_23Sm100TmaWarpSpecializedILi1ELi1ELi32ELb0ELb0EEEJSH_NS5_IJNSW_ISF_SC_EES1N_EEESI_SJ_SI_SJ_NS1I_6fusion15FusionCallbacksIS1M_NS1P_17LinearCombinationISI_fSI_fLNS_15FloatRoundStyleE2EEESH_S1O_JEEENS4_5SM1004TMEM4LOAD26SM100_TMEM_LOAD_16dp32b32xES14_NS15_INS16_ILi2ELi4ELi3EEES19_NSW_INS5_IJS1A_SF_EEENS5_IJSF_SC_EEEEEEENS4_39AutoVectorizingCopyWithAssumedAlignmentILi128EEENS4_14SM90_TMA_STOREES23_S25_S25_EEEvvEEEEvNT_6ParamsE,@"STO_CUDA_ENTRY STV_DEFAULT"
_ZN7cutlass13device_kernelINS_4gemm6kernel13GemmUniversalIN4cute5tupleIJiiiiEEENS1_10collective13CollectiveMmaINS1_35MainloopSm100TmaUmmaWarpSpecializedILi13ELi2ELi4ENS5_IJNS4_1CILi2EEENSA_ILi1EEESC_EEEEENS5_IJNSA_ILi64EEESF_NSA_ILi128EEEEEENS_12float_e4m3_tENS5_IJlSC_lEEESI_SJ_NS4_8TiledMMAINS4_8MMA_AtomIJNS4_10MMA_TraitsINS4_19SM100_MMA_F8F6F4_SSEJSI_SI_fSF_SF_NS4_17integral_constantINS4_4UMMA5MajorELSQ_0EEESR_NSO_INSP_7ScaleInELSS_0EEEST_EEEEEENS4_6LayoutINS5_IJSC_SC_SC_EEENS5_IJNSA_ILi0EEESY_SY_EEEEENS5_IJNS4_10UnderscoreES11_S11_EEEEENS4_13SM90_TMA_LOADENS4_14ComposedLayoutINS4_7SwizzleILi3ELi4ELi3EEENS4_18smem_ptr_flag_bitsILi8EEENSW_INS5_IJNSA_ILi8EEESG_EEENS5_IJSG_SC_EEEEEEEvNS4_8identityENS4_23SM90_TMA_LOAD_MULTICASTES1E_vS1F_EENS_8epilogue10collective18CollectiveEpilogueINS1I_23Sm100TmaWarpSpecializedILi1ELi1ELi32ELb0ELb0EEEJSH_NS5_IJNSW_ISF_SC_EES1N_EEESI_SJ_SI_SJ_NS1I_6fusion15FusionCallbacksIS1M_NS1P_17LinearCombinationISI_fSI_fLNS_15FloatRoundStyleE2EEESH_S1O_JEEENS4_5SM1004TMEM4LOAD26SM100_TMEM_LOAD_16dp32b32xES14_NS15_INS16_ILi2ELi4ELi3EEES19_NSW_INS5_IJS1A_SF_EEENS5_IJSF_SC_EEEEEEENS4_39AutoVectorizingCopyWithAssumedAlignmentILi128EEENS4_14SM90_TMA_STOREES23_S25_S25_EEEvvEEEEvNT_6ParamsE:
[----:B------:R-:W1:Y:S01]  /*0000*/  LDC R1, c[0x0][0x37c] ;  /* 0x0000df00ff017b82 */ /* 0x000e620000000800 */
[----:B------:R-:W2:Y:S01]  /*0010*/  S2R R76, SR_TID.X ;  /* 0x00000000004c7919 */ /* 0x000ea20000002100 */
[----:B------:R-:W3:Y:S01]  /*0020*/  LDCU.64 UR8, c[0x0][0x890] ;  /* 0x00011200ff0877ac */ /* 0x000ee20008000a00 */
[----:B------:R-:W-:Y:S02]  /*0030*/  PRMT R79, RZ, 0x7610, R79 ;  /* 0x00007610ff4f7816 */ /* 0x000fe4000000004f */
[----:B------:R-:W-:Y:S01]  /*0040*/  ELECT P3, URZ, PT ;  /* 0x0000000000ff782f */ /* 0x000fe20003860000 */
[----:B---3--:R-:W-:-:S04]  /*0050*/  UISETP.NE.U32.AND UP0, UPT, UR8, URZ, UPT ;  /* 0x000000ff0800728c */ /* 0x008fc8000bf05070 */
[----:B------:R-:W-:Y:S01]  /*0060*/  UISETP.NE.AND.EX UP0, UPT, UR9, URZ, UPT, UP0 ;  /* 0x000000ff0900728c */ /* 0x000fe2000bf05300 */
[----:B--2---:R-:W-:-:S05]  /*0070*/  SHF.R.U32.HI R80, RZ, 0x5, R76 ;  /* 0x00000005ff507819 */ /* 0x004fca000001164c */
[----:B------:R-:W2:Y:S02]  /*0080*/  SHFL.IDX PT, R0, R80, RZ, 0x1f ;  /* 0x00001fff50007589 */ /* 0x000ea400000e0000 */
[----:B--2---:R-:W-:Y:S01]  /*0090*/  R2UR UR18, R0 ;  /* 0x00000000001272ca */ /* 0x004fe200000e0000 */
[----:B-1----:R-:W-:-:S14]  /*00a0*/  BRA.U UP0, `(.L_x_0) ;  /* 0x0000000100307547 */ /* 0x002fdc000b800000 */
[----:B------:R-:W1:Y:S02]  /*00b0*/  LDCU.64 UR4, c[0x0][0x888] ;  /* 0x00011100ff0477ac */ /* 0x000e640008000a00 */
[----:B-1----:R-:W-:-:S04]  /*00c0*/  UISETP.NE.U32.AND UP0, UPT, UR4, URZ, UPT ;  /* 0x000000ff0400728c */ /* 0x002fc8000bf05070 */
[----:B------:R-:W-:-:S09]  /*00d0*/  UISETP.NE.AND.EX UP0, UPT, UR5, URZ, UPT, UP0 ;  /* 0x000000ff0500728c */ /* 0x000fd2000bf05300 */
[----:B------:R-:W-:Y:S05]  /*00e0*/  BRA.U !UP0, `(.L_x_1) ;  /* 0x0000000108147547 */ /* 0x000fea000b800000 */
[----:B------:R-:W1:Y:S01]  /*00f0*/  LDC.64 R2, c[0x0][0x888] ;  /* 0x00022200ff027b82 */ /* 0x000e620000000a00 */
[----:B------:R-:W1:Y:S02]  /*0100*/  LDCU.64 UR4, c[0x0][0x358] ;  /* 0x00006b00ff0477ac */ /* 0x000e640008000a00 */
[----:B-1----:R1:W5:Y:S01]  /*0110*/  LDG.E R39, desc[UR4][R2.64] ;  /* 0x0000000402277981 */ /* 0x002362000c1e1900 */
[----:B------:R-:W-:Y:S01]  /*0120*/  HFMA2 R79, -RZ, RZ, 0, 5.9604644775390625e-08 ;  /* 0x00000001ff4f7431 */ /* 0x000fe200000001ff */
[----:B------:R-:W-:Y:S05]  /*0130*/  BRA `(.L_x_0) ;  /* 0x00000000000c7947 */ /* 0x000fea0003800000 */
.L_x_1:
[----:B------:R-:W1:Y:S01]  /*0140*/  LDCU UR4, c[0x0][0x880] ;  /* 0x00011000ff0477ac */ /* 0x000e620008000800 */
[----:B------:R-:W-:Y:S01]  /*0150*/  HFMA2 R79, -RZ, RZ, 0, 5.9604644775390625e-08 ;  /* 0x00000001ff4f7431 */ /* 0x000fe200000001ff */
[----:B-1----:R-:W-:-:S07]  /*0160*/  MOV R39, UR4 ;  /* 0x0000000400277c02 */ /* 0x002fce0008000f00 */
.L_x_0:
[----:B------:R-:W2:Y:S02]  /*0170*/  LDCU.64 UR4, c[0x0][0x8b0] ;  /* 0x00011600ff0477ac */ /* 0x000ea40008000a00 */
[----:B--2---:R-:W-:-:S04]  /*0180*/  UISETP.NE.U32.AND UP0, UPT, UR4, URZ, UPT ;  /* 0x000000ff0400728c */ /* 0x004fc8000bf05070 */
[----:B------:R-:W-:-:S09]  /*0190*/  UISETP.NE.AND.EX UP0, UPT, UR5, URZ, UPT, UP0 ;  /* 0x000000ff0500728c */ /* 0x000fd2000bf05300 */
[----:B------:R-:W-:Y:S05]  /*01a0*/  BRA.U UP0, `(.L_x_2) ;  /* 0x0000000100287547 */ /* 0x000fea000b800000 */
[----:B------:R-:W2:Y:S02]  /*01b0*/  LDCU.64 UR4, c[0x0][0x8a8] ;  /* 0x00011500ff0477ac */ /* 0x000ea40008000a00 */
[----:B--2---:R-:W-:-:S04]  /*01c0*/  UISETP.NE.U32.AND UP0, UPT, UR4, URZ, UPT ;  /* 0x000000ff0400728c */ /* 0x004fc8000bf05070 */
[----:B------:R-:W-:-:S09]  /*01d0*/  UISETP.NE.AND.EX UP0, UPT, UR5, URZ, UPT, UP0 ;  /* 0x000000ff0500728c */ /* 0x000fd2000bf05300 */
[----:B------:R-:W-:Y:S05]  /*01e0*/  BRA.U !UP0, `(.L_x_3) ;  /* 0x0000000108107547 */ /* 0x000fea000b800000 */
[----:B-1----:R-:W1:Y:S01]  /*01f0*/  LDC.64 R2, c[0x0][0x8a8] ;  /* 0x00022a00ff027b82 */ /* 0x002e620000000a00 */
[----:B------:R-:W1:Y:S02]  /*0200*/  LDCU.64 UR4, c[0x0][0x358] ;  /* 0x00006b00ff0477ac */ /* 0x000e640008000a00 */
[----:B-1----:R2:W5:Y:S01]  /*0210*/  LDG.E R38, desc[UR4][R2.64] ;  /* 0x0000000402267981 */ /* 0x002562000c1e1900 */
[----:B------:R-:W-:Y:S05]  /*0220*/  BRA `(.L_x_2) ;  /* 0x0000000000087947 */ /* 0x000fea0003800000 */
.L_x_3:
[----:B------:R-:W2:Y:S02]  /*0230*/  LDCU UR4, c[0x0][0x8a0] ;  /* 0x00011400ff0477ac */ /* 0x000ea40008000800 */
[----:B--2---:R-:W-:Y:S02]  /*0240*/  MOV R38, UR4 ;  /* 0x0000000400267c02 */ /* 0x004fe40008000f00 */
.L_x_2:
[----:B------:R-:W-:Y:S01]  /*0250*/  IMAD.U32 R0, RZ, RZ, UR18 ;  /* 0x00000012ff007e24 */ /* 0x000fe2000f8e00ff */
[----:B------:R-:W-:Y:S04]  /*0260*/  BSSY.RECONVERGENT B0, `(.L_x_4) ;  /* 0x000000c000007945 */ /* 0x000fe80003800200 */
[C---:B------:R-:W-:Y:S02]  /*0270*/  ISETP.NE.OR P1, PT, R0.reuse, 0x1, !P3 ;  /* 0x000000010000780c */ /* 0x040fe40005f25670 */
[----:B------:R-:W-:-:S11]  /*0280*/  ISETP.NE.OR P0, PT, R0, 0x3, !P3 ;  /* 0x000000030000780c */ /* 0x000fd60005f05670 */
[----:B------:R-:W-:Y:S05]  /*0290*/  @P1 BRA `(.L_x_5) ;  /* 0x0000000000201947 */ /* 0x000fea0003800000 */
[----:B------:R-:W3:Y:S02]  /*02a0*/  LDCU.64 UR4, c[0x0][0x348] ;  /* 0x00006900ff0477ac */ /* 0x000ee40008000a00 */
[----:B---3--:R-:W-:Y:S02]  /*02b0*/  UIADD3 UR6, UP1, UPT, UR4, 0x80, URZ ;  /* 0x0000008004067890 */ /* 0x008fe4000ff3e0ff */
[----:B------:R-:W-:Y:S02]  /*02c0*/  UIADD3 UR4, UP0, UPT, UR4, 0x180, URZ ;  /* 0x0000018004047890 */ /* 0x000fe4000ff1e0ff */
[----:B------:R-:W-:Y:S02]  /*02d0*/  UIADD3.X UR7, UPT, UPT, URZ, UR5, URZ, UP1, !UPT ;  /* 0x00000005ff077290 */ /* 0x000fe40008ffe4ff */
[----:B------:R-:W-:-:S07]  /*02e0*/  UIADD3.X UR5, UPT, UPT, URZ, UR5, URZ, UP0, !UPT ;  /* 0x00000005ff057290 */ /* 0x000fce00087fe4ff */
[----:B------:R3:W-:Y:S02]  /*02f0*/  UTMACCTL.PF [UR6] ;  /* 0x00000000060079b9 */ /* 0x0007e40008040000 */
[----:B------:R3:W-:Y:S02]  /*0300*/  UTMACCTL.PF [UR4] ;  /* 0x00000000040079b9 */ /* 0x0007e40008040000 */
[----:B---3--:R-:W-:Y:S01]  /*0310*/  NOP ;  /* 0x0000000000007918 */ /* 0x008fe20000000000 */
.L_x_5:
[----:B------:R-:W-:Y:S05]  /*0320*/  BSYNC.RECONVERGENT B0 ;  /* 0x0000000000007941 */ /* 0x000fea0003800200 */
.L_x_4:
[----:B------:R-:W-:Y:S04]  /*0330*/  BSSY.RECONVERGENT B0, `(.L_x_6) ;  /* 0x000000a000007945 */ /* 0x000fe80003800200 */
        /* <DEDUP_REMOVED lines=9> */
.L_x_7:
[----:B------:R-:W-:Y:S05]  /*03d0*/  BSYNC.RECONVERGENT B0 ;  /* 0x0000000000007941 */ /* 0x000fea0003800200 */
.L_x_6:
[----:B------:R-:W3:Y:S01]  /*03e0*/  LDCU.64 UR4, c[0x0][0x888] ;  /* 0x00011100ff0477ac */ /* 0x000ee20008000a00 */
[----:B------:R-:W-:Y:S02]  /*03f0*/  UISETP.EQ.U32.AND UP2, UPT, UR8, URZ, UPT ;  /* 0x000000ff0800728c */ /* 0x000fe4000bf42070 */
[----:B------:R-:W-:Y:S02]  /*0400*/  UPLOP3.LUT UP3, UPT, UPT, UPT, UPT, 0x80, 0x8 ;  /* 0x000000000008789c */ /* 0x000fe40003f6f070 */
[----:B---3--:R-:W-:-:S04]  /*0410*/  UISETP.NE.U32.AND UP0, UPT, UR4, URZ, UPT ;  /* 0x000000ff0400728c */ /* 0x008fc8000bf05070 */
[----:B------:R-:W-:-:S04]  /*0420*/  UISETP.NE.AND.EX UP1, UPT, UR5, URZ, UPT, UP0 ;  /* 0x000000ff0500728c */ /* 0x000fc8000bf25300 */
[----:B------:R-:W-:-:S04]  /*0430*/  UISETP.EQ.OR.EX UP4, UPT, UR9, URZ, !UP1, UP2 ;  /* 0x000000ff0900728c */ /* 0x000fc8000cf82720 */
[----:B------:R-:W-:-:S05]  /*0440*/  UP2UR UR61, UPR, URZ, 0x10 ;  /* 0x00000010ff3d7883 */ /* 0x000fca0008000000 */
[----:B------:R-:W-:Y:S07]  /*0450*/  BRA.U !UP4, `(.L_x_8) ;  /* 0x000000010c207547 */ /* 0x000fee000b800000 */
[----:B------:R-:W-:Y:S01]  /*0460*/  UISETP.NE.U32.AND UP2, UPT, UR8, URZ, UPT ;  /* 0x000000ff0800728c */ /* 0x000fe2000bf45070 */
[----:B-----5:R-:W-:Y:S01]  /*0470*/  FSETP.NEU.AND P0, PT, R39, RZ, PT ;  /* 0x000000ff2700720b */ /* 0x020fe20003f0d000 */
[----:B------:R-:W-:Y:S02]  /*0480*/  USEL UR4, URZ, 0xffffffff, UP1 ;  /* 0xffffffffff047887 */ /* 0x000fe40008800000 */
[----:B------:R-:W-:-:S10]  /*0490*/  UISETP.NE.AND.EX UP2, UPT, UR9, URZ, UPT, UP2 ;  /* 0x000000ff0900728c */ /* 0x000fd4000bf45320 */
[----:B------:R-:W-:Y:S01]  /*04a0*/  VOTEU.ANY UP0, P0 ;  /* 0x0000000000ff7886 */ /* 0x000fe20000000100 */
[----:B------:R-:W-:-:S04]  /*04b0*/  @!UP2 USEL UR4, URZ, 0xffffffff, UP0 ;  /* 0xffffffffff04a887 */ /* 0x000fc80008000000 */
[----:B------:R-:W-:-:S04]  /*04c0*/  ULOP3.LUT UR4, UR4, 0x1, URZ, 0xc0, !UPT ;  /* 0x0000000104047892 */ /* 0x000fc8000f8ec0ff */
[----:B------:R-:W-:-:S11]  /*04d0*/  UISETP.NE.U32.AND UP3, UPT, UR4, 0x1, UPT ;  /* 0x000000010400788c */ /* 0x000fd6000bf65070 */
.L_x_8:
[----:B-12---:R-:W1:Y:S02]  /*04e0*/  SHFL.IDX PT, R2, R80, RZ, 0x1f ;  /* 0x00001fff50027589 */ /* 0x006e6400000e0000 */
[----:B-1----:R-:W-:-:S13]  /*04f0*/  ISETP.NE.AND P0, PT, R2, RZ, PT ;  /* 0x000000ff0200720c */ /* 0x002fda0003f05270 */
[----:B------:R-:W-:Y:S05]  /*0500*/  @P0 BRA `(.L_x_9) ;  /* 0x0000000000ac0947 */ /* 0x000fea0003800000 */
[----:B------:R-:W-:Y:S01]  /*0510*/  ELECT P0, URZ, PT ;  /* 0x0000000000ff782f */ /* 0x000fe20003800000 */
[----:B------:R-:W-:-:S12]  /*0520*/  BSSY.RECONVERGENT B0, `(.L_x_9) ;  /* 0x0000029000007945 */ /* 0x000fd80003800200 */
[----:B------:R-:W-:Y:S05]  /*0530*/  @!P0 BRA `(.L_x_10) ;  /* 0x00000000009c8947 */ /* 0x000fea0003800000 */
[----:B------:R-:W1:Y:S01]  /*0540*/  S2UR UR4, SR_CgaCtaId ;  /* 0x00000000000479c3 */ /* 0x000e620000008800 */
[----:B------:R-:W-:Y:S01]  /*0550*/  UMOV UR5, 0x400 ;  /* 0x0000040000057882 */ /* 0x000fe20000000000 */
[----:B------:R-:W-:Y:S01]  /*0560*/  UMOV UR8, 0x1 ;  /* 0x0000000100087882 */ /* 0x000fe20000000000 */
[----:B------:R-:W-:Y:S01]  /*0570*/  UMOV UR6, 0x2 ;  /* 0x0000000200067882 */ /* 0x000fe20000000000 */
[----:B------:R-:W-:-:S04]  /*0580*/  UIADD3 UR8, UPT, UPT, -UR8, 0x100000, URZ ;  /* 0x0010000008087890 */ /* 0x000fc8000fffe1ff */
[----:B------:R-:W-:Y:S02]  /*0590*/  USHF.L.U32 UR9, UR8, 0xb, URZ ;  /* 0x0000000b08097899 */ /* 0x000fe400080006ff */
[----:B------:R-:W-:Y:S02]  /*05a0*/  USHF.L.U32 UR8, UR8, 0x1, URZ ;  /* 0x0000000108087899 */ /* 0x000fe400080006ff */
[----:B------:R-:W-:-:S04]  /*05b0*/  UIADD3 UR6, UPT, UPT, -UR6, 0x100000, URZ ;  /* 0x0010000006067890 */ /* 0x000fc8000fffe1ff */
[----:B------:R-:W-:Y:S02]  /*05c0*/  USHF.L.U32 UR7, UR6, 0xb, URZ ;  /* 0x0000000b06077899 */ /* 0x000fe400080006ff */
[----:B------:R-:W-:Y:S02]  /*05d0*/  USHF.L.U32 UR6, UR6, 0x1, URZ ;  /* 0x0000000106067899 */ /* 0x000fe400080006ff */
[----:B-1----:R-:W-:Y:S01]  /*05e0*/  ULEA UR4, UR4, UR5, 0x18 ;  /* 0x0000000504047291 */ /* 0x002fe2000f8ec0ff */
[----:B------:R-:W1:Y:S11]  /*05f0*/  FENCE.VIEW.ASYNC.S ;  /* 0x00000000000073c6 */ /* 0x000e760000000000 */
[----:B-1----:R1:W2:Y:S01]  /*0600*/  SYNCS.EXCH.64 URZ, [UR4], UR8 ;  /* 0x0000000804ff75b2 */ /* 0x0022a20008000100 */
[----:B------:R1:W3:Y:S01]  /*0610*/  SYNCS.EXCH.64 URZ, [UR4+0x68], UR6 ;  /* 0x0000680604ff75b2 */ /* 0x0002e20008000100 */
[----:B------:R1:W4:Y:S01]  /*0620*/  SYNCS.EXCH.64 URZ, [UR4+0x8], UR8 ;  /* 0x0000080804ff75b2 */ /* 0x0003220008000100 */
[----:B------:R1:W1:Y:S01]  /*0630*/  SYNCS.EXCH.64 URZ, [UR4+0x70], UR6 ;  /* 0x0000700604ff75b2 */ /* 0x0002620008000100 */
        /* <DEDUP_REMOVED lines=22> */
[----:B--234-:R-:W-:Y:S01]  /*07a0*/  NOP ;  /* 0x0000000000007918 */ /* 0x01cfe20000000000 */
.L_x_10:
[----:B-1----:R-:W-:Y:S05]  /*07b0*/  BSYNC.RECONVERGENT B0 ;  /* 0x0000000000007941 */ /* 0x002fea0003800200 */
.L_x_9:
[----:B------:R-:W1:Y:S01]  /*07c0*/  SHFL.IDX PT, R2, R80, RZ, 0x1f ;  /* 0x00001fff50027589 */ /* 0x000e6200000e0000 */
[----:B------:R-:W-:Y:S01]  /*07d0*/  NOP ;  /* 0x0000000000007918 */ /* 0x000fe20000000000 */
[----:B-1----:R-:W-:-:S13]  /*07e0*/  ISETP.NE.AND P0, PT, R2, 0x1, PT ;  /* 0x000000010200780c */ /* 0x002fda0003f05270 */
[----:B------:R-:W-:Y:S05]  /*07f0*/  @P0 BRA `(.L_x_11) ;  /* 0x0000000000400947 */ /* 0x000fea0003800000 */
        /* <DEDUP_REMOVED lines=9> */
[----:B------:R-:W-:Y:S01]  /*0890*/  USHF.L.U32 UR6, UR6, 0x1, URZ ;  /* 0x0000000106067899 */ /* 0x000fe200080006ff */
[----:B------:R-:W-:Y:S01]  /*08a0*/  ELECT P0, URZ, PT ;  /* 0x0000000000ff782f */ /* 0x000fe20003800000 */
[----:B-1----:R-:W-:Y:S01]  /*08b0*/  ULEA UR4, UR4, UR5, 0x18 ;  /* 0x0000000504047291 */ /* 0x002fe2000f8ec0ff */
[----:B------:R-:W1:Y:S11]  /*08c0*/  FENCE.VIEW.ASYNC.S ;  /* 0x00000000000073c6 */ /* 0x000e760000000000 */
[----:B-1----:R1:W2:Y:S01]  /*08d0*/  SYNCS.EXCH.64 URZ, [UR4+0xd0], UR8 ;  /* 0x0000d00804ff75b2 */ /* 0x0022a20008000100 */
[----:B------:R1:W3:Y:S01]  /*08e0*/  SYNCS.EXCH.64 URZ, [UR4+0xd8], UR6 ;  /* 0x0000d80604ff75b2 */ /* 0x0002e20008000100 */
[----:B------:R-:W-:Y:S01]  /*08f0*/  NOP ;  /* 0x0000000000007918 */ /* 0x000fe20000000000 */
.L_x_11:
[----:B------:R-:W4:Y:S01]  /*0900*/  SHFL.IDX PT, R2, R80, RZ, 0x1f ;  /* 0x00001fff50027589 */ /* 0x000f2200000e0000 */
[----:B------:R-:W-:Y:S01]  /*0910*/  NOP ;  /* 0x0000000000007918 */ /* 0x000fe20000000000 */
[----:B----4-:R-:W-:-:S13]  /*0920*/  ISETP.NE.AND P0, PT, R2, 0x3, PT ;  /* 0x000000030200780c */ /* 0x010fda0003f05270 */
[----:B------:R-:W-:Y:S05]  /*0930*/  @P0 BRA `(.L_x_12) ;  /* 0x0000000000300947 */ /* 0x000fea0003800000 */
[----:B-1----:R-:W1:Y:S01]  /*0940*/  S2UR UR4, SR_CgaCtaId ;  /* 0x00000000000479c3 */ /* 0x002e620000008800 */
[----:B------:R-:W-:Y:S01]  /*0950*/  UMOV UR6, 0x400 ;  /* 0x0000040000067882 */ /* 0x000fe20000000000 */
[----:B------:R-:W-:Y:S01]  /*0960*/  UMOV UR5, 0x20 ;  /* 0x0000002000057882 */ /* 0x000fe20000000000 */
[----:B------:R-:W-:Y:S01]  /*0970*/  ELECT P0, URZ, PT ;  /* 0x0000000000ff782f */ /* 0x000fe20003800000 */
[----:B-1----:R-:W-:Y:S02]  /*0980*/  ULEA UR6, UR4, UR6, 0x18 ;  /* 0x0000000604067291 */ /* 0x002fe4000f8ec0ff */
[----:B------:R-:W-:-:S04]  /*0990*/  UIADD3 UR4, UPT, UPT, -UR5, 0x100000, URZ ;  /* 0x0010000005047890 */ /* 0x000fc8000fffe1ff */
[----:B------:R-:W-:Y:S02]  /*09a0*/  USHF.L.U32 UR5, UR4, 0xb, URZ ;  /* 0x0000000b04057899 */ /* 0x000fe400080006ff */
[----:B------:R-:W-:Y:S01]  /*09b0*/  USHF.L.U32 UR4, UR4, 0x1, URZ ;  /* 0x0000000104047899 */ /* 0x000fe200080006ff */
[----:B------:R-:W1:Y:S11]  /*09c0*/  FENCE.VIEW.ASYNC.S ;  /* 0x00000000000073c6 */ /* 0x000e760000000000 */
[----:B-1----:R4:W1:Y:S01]  /*09d0*/  SYNCS.EXCH.64 URZ, [UR6+0xe0], UR4 ;  /* 0x0000e00406ff75b2 */ /* 0x0028620008000100 */
[----:B------:R4:W1:Y:S02]  /*09e0*/  SYNCS.EXCH.64 URZ, [UR6+0xe8], UR4 ;  /* 0x0000e80406ff75b2 */ /* 0x0008640008000100 */
[----:B----4-:R-:W-:Y:S01]  /*09f0*/  NOP ;  /* 0x0000000000007918 */ /* 0x010fe20000000000 */
.L_x_12:
[----:B------:R-:W4:Y:S01]  /*0a00*/  SHFL.IDX PT, R2, R80, RZ, 0x1f ;  /* 0x00001fff50027589 */ /* 0x000f2200000e0000 */
[----:B------:R-:W-:Y:S01]  /*0a10*/  NOP ;  /* 0x0000000000007918 */ /* 0x000fe20000000000 */
[----:B----4-:R-:W-:-:S13]  /*0a20*/  ISETP.NE.AND P0, PT, R2, 0x4, PT ;  /* 0x000000040200780c */ /* 0x010fda0003f05270 */
[----:B------:R-:W-:Y:S05]  /*0a30*/  @P0 BRA `(.L_x_13) ;  /* 0x00000000004c0947 */ /* 0x000fea0003800000 */
[----:B-1----:R-:W1:Y:S01]  /*0a40*/  S2UR UR6, SR_CgaCtaId ;  /* 0x00000000000679c3 */ /* 0x002e620000008800 */
[----:B------:R-:W-:Y:S01]  /*0a50*/  UMOV UR4, 0x1e0 ;  /* 0x000001e000047882 */ /* 0x000fe20000000000 */
[----:B------:R-:W-:Y:S01]  /*0a60*/  UMOV UR5, 0x400 ;  /* 0x0000040000057882 */ /* 0x000fe20000000000 */
[----:B------:R-:W-:Y:S01]  /*0a70*/  USEL UR4, UR4, 0x1a0, UP3 ;  /* 0x000001a004047887 */ /* 0x000fe20009800000 */
[----:B------:R-:W-:Y:S01]  /*0a80*/  UMOV UR8, 0x1 ;  /* 0x0000000100087882 */ /* 0x000fe20000000000 */
[----:B------:R-:W-:Y:S01]  /*0a90*/  ELECT P0, URZ, PT ;  /* 0x0000000000ff782f */ /* 0x000fe20003800000 */
[----:B------:R-:W-:-:S04]  /*0aa0*/  UIADD3 UR8, UPT, UPT, -UR8, 0x100000, URZ ;  /* 0x0010000008087890 */ /* 0x000fc8000fffe1ff */
[----:B------:R-:W-:Y:S02]  /*0ab0*/  USHF.L.U32 UR9, UR8, 0xb, URZ ;  /* 0x0000000b08097899 */ /* 0x000fe400080006ff */
[----:B------:R-:W-:Y:S02]  /*0ac0*/  USHF.L.U32 UR8, UR8, 0x1, URZ ;  /* 0x0000000108087899 */ /* 0x000fe400080006ff */
[----:B-1----:R-:W-:Y:S02]  /*0ad0*/  ULEA UR6, UR6, UR5, 0x18 ;  /* 0x0000000506067291 */ /* 0x002fe4000f8ec0ff */
[----:B------:R-:W-:-:S04]  /*0ae0*/  UIADD3 UR4, UPT, UPT, -UR4, 0x100000, URZ ;  /* 0x0010000004047890 */ /* 0x000fc8000fffe1ff */
[----:B------:R-:W-:Y:S02]  /*0af0*/  USHF.L.U32 UR5, UR4, 0xb, URZ ;  /* 0x0000000b04057899 */ /* 0x000fe400080006ff */
[----:B------:R-:W-:Y:S01]  /*0b00*/  USHF.L.U32 UR4, UR4, 0x1, URZ ;  /* 0x0000000104047899 */ /* 0x000fe200080006ff */
[----:B------:R-:W1:Y:S03]  /*0b10*/  FENCE.VIEW.ASYNC.S ;  /* 0x00000000000073c6 */ /* 0x000e660000000000 */
[----:B-1----:R4:W1:Y:S08]  /*0b20*/  SYNCS.EXCH.64 URZ, [UR6+0xf0], UR8 ;  /* 0x0000f00806ff75b2 */ /* 0x0028700008000100 */
[----:B------:R4:W1:Y:S01]  /*0b30*/  SYNCS.EXCH.64 URZ, [UR6+0x100], UR4 ;  /* 0x0001000406ff75b2 */ /* 0x0008620008000100 */
[----:B------:R4:W1:Y:S01]  /*0b40*/  SYNCS.EXCH.64 URZ, [UR6+0xf8], UR8 ;  /* 0x0000f80806ff75b2 */ /* 0x0008620008000100 */
[----:B------:R4:W1:Y:S02]  /*0b50*/  SYNCS.EXCH.64 URZ, [UR6+0x108], UR4 ;  /* 0x0001080406ff75b2 */ /* 0x0008640008000100 */
[----:B----4-:R-:W-:Y:S01]  /*0b60*/  NOP ;  /* 0x0000000000007918 */ /* 0x010fe20000000000 */
.L_x_13:
[----:B------:R-:W4:Y:S01]  /*0b70*/  SHFL.IDX PT, R2, R80, RZ, 0x1f ;  /* 0x00001fff50027589 */ /* 0x000f2200000e0000 */
[----:B------:R-:W-:Y:S01]  /*0b80*/  NOP ;  /* 0x0000000000007918 */ /* 0x000fe20000000000 */
[----:B----4-:R-:W-:-:S13]  /*0b90*/  ISETP.NE.AND P0, PT, R2, 0x5, PT ;  /* 0x000000050200780c */ /* 0x010fda0003f05270 */
[----:B------:R-:W-:Y:S05]  /*0ba0*/  @P0 BRA `(.L_x_14) ;  /* 0x0000000000580947 */ /* 0x000fea0003800000 */
[----:B-1----:R-:W1:Y:S01]  /*0bb0*/  S2UR UR4, SR_CgaCtaId ;  /* 0x00000000000479c3 */ /* 0x002e620000008800 */
        /* <DEDUP_REMOVED lines=12> */
[----:B-1----:R4:W1:Y:S01]  /*0c80*/  SYNCS.EXCH.64 URZ, [UR4+0x110], UR8 ;  /* 0x0001100804ff75b2 */ /* 0x0028620008000100 */
[----:B------:R4:W1:Y:S01]  /*0c90*/  SYNCS.EXCH.64 URZ, [UR4+0x130], UR6 ;  /* 0x0001300604ff75b2 */ /* 0x0008620008000100 */
[----:B------:R4:W1:Y:S01]  /*0ca0*/  SYNCS.EXCH.64 URZ, [UR4+0x118], UR8 ;  /* 0x0001180804ff75b2 */ /* 0x0008620008000100 */
[----:B------:R4:W1:Y:S01]  /*0cb0*/  SYNCS.EXCH.64 URZ, [UR4+0x138], UR6 ;  /* 0x0001380604ff75b2 */ /* 0x0008620008000100 */
[----:B------:R4:W1:Y:S01]  /*0cc0*/  SYNCS.EXCH.64 URZ, [UR4+0x120], UR8 ;  /* 0x0001200804ff75b2 */ /* 0x0008620008000100 */
[----:B------:R4:W1:Y:S01]  /*0cd0*/  SYNCS.EXCH.64 URZ, [UR4+0x140], UR6 ;  /* 0x0001400604ff75b2 */ /* 0x0008620008000100 */
[----:B------:R4:W1:Y:S01]  /*0ce0*/  SYNCS.EXCH.64 URZ, [UR4+0x128], UR8 ;  /* 0x0001280804ff75b2 */ /* 0x0008620008000100 */
[----:B------:R4:W1:Y:S02]  /*0cf0*/  SYNCS.EXCH.64 URZ, [UR4+0x148], UR6 ;  /* 0x0001480604ff75b2 */ /* 0x0008640008000100 */
[----:B----4-:R-:W-:Y:S01]  /*0d00*/  NOP ;  /* 0x0000000000007918 */ /* 0x010fe20000000000 */
.L_x_14:
[----:B------:R-:W4:Y:S01]  /*0d10*/  SHFL.IDX PT, R2, R80, RZ, 0x1f ;  /* 0x00001fff50027589 */ /* 0x000f2200000e0000 */
[----:B------:R-:W1:Y:S01]  /*0d20*/  S2UR UR48, SR_CgaCtaId ;  /* 0x00000000003079c3 */ /* 0x000e620000008800 */
[----:B------:R-:W-:Y:S01]  /*0d30*/  NOP ;  /* 0x0000000000007918 */ /* 0x000fe20000000000 */
[----:B----4-:R-:W-:-:S13]  /*0d40*/  ISETP.NE.AND P0, PT, R2, 0x3, PT ;  /* 0x000000030200780c */ /* 0x010fda0003f05270 */
[----:B-1----:R-:W-:Y:S05]  /*0d50*/  @P0 BRA `(.L_x_15) ;  /* 0x0000000000340947 */ /* 0x002fea0003800000 */
[----:B------:R-:W-:Y:S01]  /*0d60*/  UMOV UR4, 0x400 ;  /* 0x0000040000047882 */ /* 0x000fe20000000000 */
[----:B------:R-:W-:Y:S01]  /*0d70*/  UMOV UR6, 0x20 ;  /* 0x0000002000067882 */ /* 0x000fe20000000000 */
[----:B------:R-:W-:Y:S02]  /*0d80*/  ULEA UR4, UR48, UR4, 0x18 ;  /* 0x0000000430047291 */ /* 0x000fe4000f8ec0ff */
[----:B------:R-:W-:-:S04]  /*0d90*/  UIADD3 UR6, UPT, UPT, -UR6, 0x100000, URZ ;  /* 0x0010000006067890 */ /* 0x000fc8000fffe1ff */
[----:B------:R-:W-:Y:S02]  /*0da0*/  USHF.L.U32 UR7, UR6, 0xb, URZ ;  /* 0x0000000b06077899 */ /* 0x000fe400080006ff */
[----:B------:R-:W-:Y:S01]  /*0db0*/  USHF.L.U32 UR6, UR6, 0x1, URZ ;  /* 0x0000000106067899 */ /* 0x000fe200080006ff */
[----:B------:R-:W-:Y:S01]  /*0dc0*/  ELECT P0, URZ, PT ;  /* 0x0000000000ff782f */ /* 0x000fe20003800000 */
[----:B------:R-:W1:Y:S10]  /*0dd0*/  FENCE.VIEW.ASYNC.S ;  /* 0x00000000000073c6 */ /* 0x000e740000000000 */
[----:B-1----:R1:W4:Y:S01]  /*0de0*/  SYNCS.EXCH.64 URZ, [UR4+0x150], UR6 ;  /* 0x0001500604ff75b2 */ /* 0x0023220008000100 */
[----:B------:R1:W1:Y:S01]  /*0df0*/  SYNCS.EXCH.64 URZ, [UR4+0x160], UR6 ;  /* 0x0001600604ff75b2 */ /* 0x0002620008000100 */
[----:B------:R1:W1:Y:S01]  /*0e00*/  SYNCS.EXCH.64 URZ, [UR4+0x158], UR6 ;  /* 0x0001580604ff75b2 */ /* 0x0002620008000100 */
[----:B------:R1:W1:Y:S01]  /*0e10*/  SYNCS.EXCH.64 URZ, [UR4+0x168], UR6 ;  /* 0x0001680604ff75b2 */ /* 0x0002620008000100 */
[----:B------:R-:W-:Y:S01]  /*0e20*/  NOP ;  /* 0x0000000000007918 */ /* 0x000fe20000000000 */
.L_x_15:
[----:B-1----:R-:W1:Y:S01]  /*0e30*/  LDCU UR4, c[0x0][0x36c] ;  /* 0x00006d80ff0477ac */ /* 0x002e620008000800 */
[----:B------:R-:W-:Y:S01]  /*0e40*/  ISETP.NE.OR P3, PT, R0, 0x2, !P3 ;  /* 0x000000020000780c */ /* 0x000fe20005f65670 */
[----:B------:R-:W-:Y:S01]  /*0e50*/  NOP ;  /* 0x0000000000007918 */ /* 0x000fe20000000000 */
[----:B------:R-:W-:Y:S01]  /*0e60*/  LOP3.LUT R0, R76, 0x1f, RZ, 0xc0, !PT ;  /* 0x0000001f4c007812 */ /* 0x000fe200078ec0ff */
[----:B------:R-:W-:Y:S02]  /*0e70*/  UISETP.NE.AND UP4, UPT, UR18, 0x2, UPT ;  /* 0x000000021200788c */ /* 0x000fe4000bf85270 */
[----:B------:R-:W-:Y:S02]  /*0e80*/  UISETP.NE.AND UP5, UPT, UR18, URZ, UPT ;  /* 0x000000ff1200728c */ /* 0x000fe4000bfa5270 */
[----:B-1----:R-:W-:-:S09]  /*0e90*/  UISETP.EQ.U32.AND UP6, UPT, UR4, 0x1, UPT ;  /* 0x000000010400788c */ /* 0x002fd2000bfc2070 */
[----:B------:R-:W-:Y:S05]  /*0ea0*/  BRA.U !UP6, `(.L_x_16) ;  /* 0x000000010e087547 */ /* 0x000fea000b800000 */
[----:B--234-:R-:W-:Y:S01]  /*0eb0*/  UCGABAR_ARV ;  /* 0x00000000000079c7 */ /* 0x01cfe20008000000 */
[----:B------:R-:W-:Y:S05]  /*0ec0*/  BRA `(.L_x_17) ;  /* 0x0000000000047947 */ /* 0x000fea0003800000 */
.L_x_16:
[----:B--234-:R-:W-:Y:S01]  /*0ed0*/  NOP ;  /* 0x0000000000007918 */ /* 0x01cfe20000000000 */
.L_x_17:
[----:B------:R-:W1:Y:S01]  /*0ee0*/  S2UR UR46, SR_CTAID.X ;  /* 0x00000000002e79c3 */ /* 0x000e620000002500 */
[----:B------:R-:W-:-:S05]  /*0ef0*/  CS2R.32 R3, SR_CgaSize ;  /* 0x0000000000037805 */ /* 0x000fca0000008a00 */
[----:B------:R-:W-:-:S05]  /*0f00*/  IMAD R3, R3, -0xa0, RZ ;  /* 0xffffff6003037824 */ /* 0x000fca00078e02ff */
[----:B------:R-:W-:-:S14]  /*0f10*/  R2UR UR5, R3 ;  /* 0x00000000030572ca */ /* 0x000fdc00000e0000 */
[----:B------:R-:W2:Y:S01]  /*0f20*/  LDCU UR5, c[0x0][UR5+0x2b0] ;  /* 0x00005600050577ac */ /* 0x000ea20008000800 */
[----:B------:R-:W-:-:S05]  /*0f30*/  CS2R.32 R3, SR_CgaSize ;  /* 0x0000000000037805 */ /* 0x000fca0000008a00 */
[----:B------:R-:W-:-:S05]  /*0f40*/  IMAD R3, R3, -0xa0, RZ ;  /* 0xffffff6003037824 */ /* 0x000fca00078e02ff */
[----:B------:R-:W-:-:S14]  /*0f50*/  R2UR UR4, R3 ;  /* 0x00000000030472ca */ /* 0x000fdc00000e0000 */
[----:B------:R-:W3:Y:S01]  /*0f60*/  LDCU UR4, c[0x0][UR4+0x2b4] ;  /* 0x00005680040477ac */ /* 0x000ee20008000800 */
[----:B------:R-:W4:Y:S01]  /*0f70*/  S2UR UR45, SR_CTAID.Y ;  /* 0x00000000002d79c3 */ /* 0x000f220000002600 */
[----:B------:R-:W-:-:S05]  /*0f80*/  CS2R.32 R3, SR_CgaSize ;  /* 0x0000000000037805 */ /* 0x000fca0000008a00 */
[----:B------:R-:W-:-:S05]  /*0f90*/  IMAD R3, R3, -0xa0, RZ ;  /* 0xffffff6003037824 */ /* 0x000fca00078e02ff */
[----:B------:R-:W-:-:S14]  /*0fa0*/  R2UR UR60, R3 ;  /* 0x00000000033c72ca */ /* 0x000fdc00000e0000 */
[----:B------:R-:W3:Y:S01]  /*0fb0*/  LDCU UR60, c[0x0][UR60+0x2a0] ;  /* 0x000054003c3c77ac */ /* 0x000ee20008000800 */
[----:B------:R-:W-:-:S05]  /*0fc0*/  CS2R.32 R3, SR_CgaSize ;  /* 0x0000000000037805 */ /* 0x000fca0000008a00 */
[----:B------:R-:W-:-:S05]  /*0fd0*/  IMAD R3, R3, -0xa0, RZ ;  /* 0xffffff6003037824 */ /* 0x000fca00078e02ff */
[----:B------:R-:W-:-:S14]  /*0fe0*/  R2UR UR57, R3 ;  /* 0x00000000033972ca */ /* 0x000fdc00000e0000 */
[----:B------:R-:W3:Y:S01]  /*0ff0*/  LDCU UR57, c[0x0][UR57+0x2a4] ;  /* 0x00005480393977ac */ /* 0x000ee20008000800 */
[----:B------:R-:W-:Y:S01]  /*1000*/  USHF.L.U32 UR24, UR48, 0xc, URZ ;  /* 0x0000000c30187899 */ /* 0x000fe200080006ff */
[----:B------:R-:W3:Y:S01]  /*1010*/  LDCU UR19, c[0x0][0xb24] ;  /* 0x00016480ff1377ac */ /* 0x000ee20008000800 */
[----:B------:R-:W3:Y:S01]  /*1020*/  LDCU UR42, c[0x0][0xb24] ;  /* 0x00016480ff2a77ac */ /* 0x000ee20008000800 */
[----:B-1----:R-:W-:Y:S01]  /*1030*/  I2FP.F32.U32 R3, UR46 ;  /* 0x0000002e00037c45 */ /* 0x002fe20008201000 */
[----:B------:R-:W1:Y:S04]  /*1040*/  LDCU UR22, c[0x0][0xb30] ;  /* 0x00016600ff1677ac */ /* 0x000e680008000800 */
[----:B--2---:R-:W-:Y:S01]  /*1050*/  FMUL R3, R3, UR5 ;  /* 0x0000000503037c20 */ /* 0x004fe20008400000 */
[----:B------:R-:W-:Y:S01]  /*1060*/  ULOP3.LUT UR24, UR24, 0x1000, URZ, 0xc0, !UPT ;  /* 0x0000100018187892 */ /* 0x000fe2000f8ec0ff */
[----:B----4-:R-:W-:-:S04]  /*1070*/  I2FP.F32.U32 R2, UR45 ;  /* 0x0000002d00027c45 */ /* 0x010fc80008201000 */
[----:B------:R-:W2:Y:S01]  /*1080*/  F2I.U32.TRUNC.NTZ R3, R3 ;  /* 0x0000000300037305 */ /* 0x000ea2000020f000 */
[----:B---3--:R-:W-:-:S07]  /*1090*/  FMUL R2, R2, UR4 ;  /* 0x0000000402027c20 */ /* 0x008fce0008400000 */
[----:B------:R-:W3:Y:S01]  /*10a0*/  F2I.U32.TRUNC.NTZ R2, R2 ;  /* 0x0000000200027305 */ /* 0x000ee2000020f000 */
[----:B--2---:R-:W-:Y:S02]  /*10b0*/  R2UR UR5, R3 ;  /* 0x00000000030572ca */ /* 0x004fe400000e0000 */
[----:B---3--:R-:W-:Y:S02]  /*10c0*/  R2UR UR4, R2 ;  /* 0x00000000020472ca */ /* 0x008fe400000e0000 */
[----:B------:R-:W-:-:S09]  /*10d0*/  PRMT R2, RZ, 0x7610, R2 ;  /* 0x00007610ff027816 */ /* 0x000fd20000000002 */
[----:B------:R-:W-:-:S04]  /*10e0*/  UIADD3 UR5, UPT, UPT, -UR5, URZ, URZ ;  /* 0x000000ff05057290 */ /* 0x000fc8000fffe1ff */
[----:B------:R-:W-:Y:S02]  /*10f0*/  UIMAD UR60, UR60, UR5, UR46 ;  /* 0x000000053c3c72a4 */ /* 0x000fe4000f8e022e */
[----:B------:R-:W-:-:S04]  /*1100*/  UIADD3 UR4, UPT, UPT, -UR4, URZ, URZ ;  /* 0x000000ff04047290 */ /* 0x000fc8000fffe1ff */
[----:B------:R-:W-:Y:S01]  /*1110*/  UIMAD UR57, UR57, UR4, UR45 ;  /* 0x00000004393972a4 */ /* 0x000fe2000f8e022d */
[----:B-1----:R-:W-:Y:S11]  /*1120*/  BRA.U UP5, `(.L_x_18) ;  /* 0x0000000105247547 */ /* 0x002ff6000b800000 */
[----:B------:R-:W-:-:S04]  /*1130*/  UISETP.NE.AND UP0, UPT, UR57, URZ, UPT ;  /* 0x000000ff3900728c */ /* 0x000fc8000bf05270 */
[----:B------:R-:W-:-:S04]  /*1140*/  UISETP.EQ.OR UP0, UPT, UR60, URZ, !UP0 ;  /* 0x000000ff3c00728c */ /* 0x000fc8000c702670 */
[----:B------:R-:W-:Y:S02]  /*1150*/  USEL UR5, URZ, 0x1, !UP0 ;  /* 0x00000001ff057887 */ /* 0x000fe4000c000000 */
[----:B------:R-:W-:-:S04]  /*1160*/  UISETP.NE.AND UP0, UPT, UR57, URZ, UPT ;  /* 0x000000ff3900728c */ /* 0x000fc8000bf05270 */
[----:B------:R-:W-:Y:S02]  /*1170*/  USEL UR4, URZ, 0x2, UP0 ;  /* 0x00000002ff047887 */ /* 0x000fe40008000000 */
[----:B------:R-:W-:-:S04]  /*1180*/  UISETP.NE.AND UP0, UPT, UR60, 0x1, UPT ;  /* 0x000000013c00788c */ /* 0x000fc8000bf05270 */
[----:B------:R-:W-:-:S04]  /*1190*/  USEL UR4, UR4, 0x2, UP0 ;  /* 0x0000000204047887 */ /* 0x000fc80008000000 */
[----:B------:R-:W-:-:S06]  /*11a0*/  UIADD3 UR4, UPT, UPT, UR5, UR4, URZ ;  /* 0x0000000405047290 */ /* 0x000fcc000fffe0ff */
[----:B------:R-:W-:-:S07]  /*11b0*/  MOV R2, UR4 ;  /* 0x0000000400027c02 */ /* 0x000fce0008000f00 */
.L_x_18:
[----:B------:R-:W1:Y:S01]  /*11c0*/  S2UR UR36, SR_CTAID.Z ;  /* 0x00000000002479c3 */ /* 0x000e620000002700 */
[----:B------:R-:W-:-:S09]  /*11d0*/  UISETP.GE.AND UP0, UPT, UR19, 0x1, UPT ;  /* 0x000000011300788c */ /* 0x000fd2000bf06270 */
[----:B------:R-:W-:Y:S05]  /*11e0*/  BRA.U !UP0, `(.L_x_19) ;  /* 0x0000000108d07547 */ /* 0x000fea000b800000 */
[----:B------:R-:W2:Y:S01]  /*11f0*/  LDCU UR20, c[0x0][0xb0c] ;  /* 0x00016180ff1477ac */ /* 0x000ea20008000800 */
[----:B------:R-:W3:Y:S01]  /*1200*/  LDCU.128 UR12, c[0x0][0xb10] ;  /* 0x00016200ff0c77ac */ /* 0x000ee20008000c00 */
[----:B------:R-:W4:Y:S01]  /*1210*/  LDCU UR6, c[0x0][0x370] ;  /* 0x00006e00ff0677ac */ /* 0x000f220008000800 */
[----:B------:R-:W1:Y:S01]  /*1220*/  LDCU UR7, c[0x0][0x374] ;  /* 0x00006e80ff0777ac */ /* 0x000e620008000800 */
[----:B------:R-:W1:Y:S01]  /*1230*/  LDCU UR21, c[0x0][0xb20] ;  /* 0x00016400ff1577ac */ /* 0x000e620008000800 */
[----:B--2---:R-:W-:Y:S02]  /*1240*/  UISETP.NE.AND UP0, UPT, UR20, 0x1, UPT ;  /* 0x000000011400788c */ /* 0x004fe4000bf05270 */
[----:B---3--:R-:W-:Y:S01]  /*1250*/  UIMAD.WIDE.U32 UR4, UR46, UR12, URZ ;  /* 0x0000000c2e0472a5 */ /* 0x008fe2000f8e00ff */
[----:B------:R-:W2:Y:S01]  /*1260*/  LDCU.64 UR8, c[0x0][0xb28] ;  /* 0x00016500ff0877ac */ /* 0x000ea20008000a00 */
[----:B----4-:R-:W-:Y:S02]  /*1270*/  UIMAD.WIDE.U32 UR10, UR6, UR12, URZ ;  /* 0x0000000c060a72a5 */ /* 0x010fe4000f8e00ff */
[----:B------:R-:W-:-:S02]  /*1280*/  USHF.R.U32.HI UR5, URZ, UR13, UR5 ;  /* 0x0000000dff057299 */ /* 0x000fc40008011605 */
[----:B------:R-:W-:Y:S02]  /*1290*/  UISETP.NE.AND UP2, UPT, UR19, 0x1, UPT ;  /* 0x000000011300788c */ /* 0x000fe4000bf45270 */
[----:B------:R-:W-:Y:S01]  /*12a0*/  USEL UR5, UR46, UR5, !UP0 ;  /* 0x000000052e057287 */ /* 0x000fe2000c000000 */
[----:B------:R-:W-:Y:S01]  /*12b0*/  UMOV UR10, UR11 ;  /* 0x0000000b000a7c82 */ /* 0x000fe20008000000 */
[----:B------:R-:W-:Y:S02]  /*12c0*/  UIMAD.WIDE.U32 UR16, UR45, UR15, URZ ;  /* 0x0000000f2d1072a5 */ /* 0x000fe4000f8e00ff */
[----:B------:R-:W-:Y:S02]  /*12d0*/  @UP0 USHF.R.U32.HI UR6, URZ, UR13, UR10 ;  /* 0x0000000dff060299 */ /* 0x000fe4000801160a */
[----:B------:R-:W-:Y:S02]  /*12e0*/  UISETP.NE.AND UP0, UPT, UR14, 0x1, UPT ;  /* 0x000000010e00788c */ /* 0x000fe4000bf05270 */
[----:B-1----:R-:W-:-:S02]  /*12f0*/  UIMAD.WIDE.U32 UR10, UR7, UR15, URZ ;  /* 0x0000000f070a72a5 */ /* 0x002fc4000f8e00ff */
[----:B--2---:R-:W-:Y:S01]  /*1300*/  UIMAD.WIDE.U32 UR12, UR6, UR8, URZ ;  /* 0x00000008060c72a5 */ /* 0x004fe2000f8e00ff */
[----:B------:R-:W-:Y:S02]  /*1310*/  UMOV UR4, UR17 ;  /* 0x0000001100047c82 */ /* 0x000fe40008000000 */
[----:B------:R-:W-:Y:S02]  /*1320*/  USHF.R.U32.HI UR4, URZ, UR21, UR4 ;  /* 0x00000015ff047299 */ /* 0x000fe40008011604 */
[----:B------:R-:W-:Y:S02]  /*1330*/  UMOV UR10, UR11 ;  /* 0x0000000b000a7c82 */ /* 0x000fe40008000000 */
[----:B------:R-:W-:Y:S01]  /*1340*/  UMOV UR12, UR13 ;  /* 0x0000000d000c7c82 */ /* 0x000fe20008000000 */
[----:B------:R-:W-:Y:S02]  /*1350*/  @UP0 USHF.R.U32.HI UR7, URZ, UR21, UR10 ;  /* 0x00000015ff070299 */ /* 0x000fe4000801160a */
[----:B------:R-:W-:-:S02]  /*1360*/  USEL UR4, UR45, UR4, !UP0 ;  /* 0x000000042d047287 */ /* 0x000fc4000c000000 */
[----:B------:R-:W-:Y:S02]  /*1370*/  UIMAD.WIDE.U32 UR10, UR7, UR8, URZ ;  /* 0x00000008070a72a5 */ /* 0x000fe4000f8e00ff */
[----:B------:R-:W-:Y:S02]  /*1380*/  @UP2 USHF.R.U32.HI UR6, URZ, UR9, UR12 ;  /* 0x00000009ff062299 */ /* 0x000fe4000801160c */
[----:B------:R-:W-:-:S03]  /*1390*/  UIMAD.WIDE.U32 UR12, UR4, UR8, URZ ;  /* 0x00000008040c72a5 */ /* 0x000fc6000f8e00ff */
[----:B------:R-:W-:Y:S02]  /*13a0*/  UMOV UR10, UR11 ;  /* 0x0000000b000a7c82 */ /* 0x000fe40008000000 */
[----:B------:R-:W-:Y:S02]  /*13b0*/  @UP2 USHF.R.U32.HI UR7, URZ, UR9, UR10 ;  /* 0x00000009ff072299 */ /* 0x000fe4000801160a */
[----:B------:R-:W-:Y:S02]  /*13c0*/  UIMAD UR10, UR6, UR19, URZ ;  /* 0x00000013060a72a4 */ /* 0x000fe4000f8e02ff */
[----:B------:R-:W-:-:S04]  /*13d0*/  UIMAD UR7, UR7, UR19, URZ ;  /* 0x00000013070772a4 */ /* 0x000fc8000f8e02ff */
[----:B------:R-:W-:-:S03]  /*13e0*/  UISETP.GE.AND UP0, UPT, UR4, UR7, UPT ;  /* 0x000000070400728c */ /* 0x000fc6000bf06270 */
[----:B------:R-:W-:Y:S01]  /*13f0*/  UMOV UR7, UR13 ;  /* 0x0000000d00077c82 */ /* 0x000fe20008000000 */
[----:B------:R-:W-:Y:S02]  /*1400*/  UISETP.GE.OR UP0, UPT, UR5, UR10, UP0 ;  /* 0x0000000a0500728c */ /* 0x000fe40008706670 */
[----:B------:R-:W-:Y:S02]  /*1410*/  UIMAD.WIDE.U32 UR10, UR5, UR8, URZ ;  /* 0x00000008050a72a5 */ /* 0x000fe4000f8e00ff */
[----:B------:R-:W-:Y:S02]  /*1420*/  USHF.R.U32.HI UR7, URZ, UR9, UR7 ;  /* 0x00000009ff077299 */ /* 0x000fe40008011607 */
[----:B------:R-:W-:Y:S02]  /*1430*/  UIADD3 UR10, UPT, UPT, -UR4, URZ, URZ ;  /* 0x000000ff040a7290 */ /* 0x000fe4000fffe1ff */
[----:B------:R-:W-:Y:S02]  /*1440*/  USEL UR7, UR4, UR7, !UP2 ;  /* 0x0000000704077287 */ /* 0x000fe4000d000000 */
[----:B------:R-:W-:Y:S01]  /*1450*/  UIMAD UR10, UR14, UR10, UR45 ;  /* 0x0000000a0e0a72a4 */ /* 0x000fe2000f8e022d */
[----:B------:R-:W-:Y:S01]  /*1460*/  @!UP0 UMOV UR8, UR11 ;  /* 0x0000000b00088c82 */ /* 0x000fe20008000000 */
[----:B------:R-:W-:-:S02]  /*1470*/  UIADD3 UR11, UPT, UPT, -UR5, URZ, URZ ;  /* 0x000000ff050b7290 */ /* 0x000fc4000fffe1ff */
[----:B------:R-:W-:Y:S02]  /*1480*/  @!UP0 USHF.R.U32.HI UR8, URZ, UR9, UR8 ;  /* 0x00000009ff088299 */ /* 0x000fe40008011608 */
[----:B------:R-:W-:Y:S02]  /*1490*/  UIADD3 UR9, UPT, UPT, -UR7, URZ, URZ ;  /* 0x000000ff07097290 */ /* 0x000fe4000fffe1ff */
[----:B------:R-:W-:Y:S02]  /*14a0*/  @!UP0 USEL UR8, UR5, UR8, !UP2 ;  /* 0x0000000805088287 */ /* 0x000fe4000d000000 */
[----:B------:R-:W-:Y:S02]  /*14b0*/  UIMAD UR9, UR19, UR9, UR4 ;  /* 0x00000009130972a4 */ /* 0x000fe4000f8e0204 */
[----:B------:R-:W-:Y:S02]  /*14c0*/  @!UP0 UIADD3 UR7, UPT, UPT, UR7, -UR8, URZ ;  /* 0x8000000807078290 */ /* 0x000fe4000fffe0ff */
[----:B------:R-:W-:-:S02]  /*14d0*/  @!UP0 UIMAD UR6, UR9, UR6, UR8 ;  /* 0x00000006090682a4 */ /* 0x000fc4000f8e0208 */
[----:B------:R-:W-:Y:S02]  /*14e0*/  @!UP0 UIMAD UR4, UR7, UR19, UR5 ;  /* 0x00000013070482a4 */ /* 0x000fe4000f8e0205 */
[----:B------:R-:W-:Y:S02]  /*14f0*/  UIMAD UR46, UR20, UR11, UR46 ;  /* 0x0000000b142e72a4 */ /* 0x000fe4000f8e022e */
[----:B------:R-:W-:Y:S01]  /*1500*/  UIMAD UR45, UR4, UR14, UR10 ;  /* 0x0000000e042d72a4 */ /* 0x000fe2000f8e020a */
[----:B------:R-:W-:Y:S02]  /*1510*/  @!UP0 UMOV UR5, UR6 ;  /* 0x0000000600058c82 */ /* 0x000fe40008000000 */
[----:B------:R-:W-:-:S12]  /*1520*/  UIMAD UR46, UR5, UR20, UR46 ;  /* 0x00000014052e72a4 */ /* 0x000fd8000f8e022e */
.L_x_19:
[----:B------:R-:W-:-:S09]  /*1530*/  UISETP.NE.AND UP0, UPT, UR22, 0x1, UPT ;  /* 0x000000011600788c */ /* 0x000fd2000bf05270 */
[----:B------:R-:W-:Y:S05]  /*1540*/  BRA.U UP0, `(.L_x_20) ;  /* 0x0000000100407547 */ /* 0x000fea000b800000 */
[----:B------:R-:W2:Y:S01]  /*1550*/  LDCU.128 UR8, c[0x0][0xb10] ;  /* 0x00016200ff0877ac */ /* 0x000ea20008000c00 */
[----:B------:R-:W3:Y:S01]  /*1560*/  LDCU UR12, c[0x0][0xb0c] ;  /* 0x00016180ff0c77ac */ /* 0x000ee20008000800 */
[----:B------:R-:W4:Y:S01]  /*1570*/  LDCU UR13, c[0x0][0xb20] ;  /* 0x00016400ff0d77ac */ /* 0x000f220008000800 */
[----:B--2---:R-:W-:Y:S02]  /*1580*/  UIMAD.WIDE.U32 UR4, UR46, UR8, URZ ;  /* 0x000000082e0472a5 */ /* 0x004fe4000f8e00ff */
[----:B------:R-:W-:Y:S02]  /*1590*/  UIMAD.WIDE.U32 UR6, UR45, UR11, URZ ;  /* 0x0000000b2d0672a5 */ /* 0x000fe4000f8e00ff */
[----:B---3--:R-:W-:Y:S02]  /*15a0*/  UISETP.NE.AND UP0, UPT, UR12, 0x1, UPT ;  /* 0x000000010c00788c */ /* 0x008fe4000bf05270 */
[----:B------:R-:W-:-:S03]  /*15b0*/  USHF.R.U32.HI UR5, URZ, UR9, UR5 ;  /* 0x00000009ff057299 */ /* 0x000fc60008011605 */
[----:B------:R-:W-:Y:S01]  /*15c0*/  UMOV UR4, UR7 ;  /* 0x0000000700047c82 */ /* 0x000fe20008000000 */
[----:B------:R-:W-:Y:S02]  /*15d0*/  USEL UR5, UR46, UR5, !UP0 ;  /* 0x000000052e057287 */ /* 0x000fe4000c000000 */
[----:B------:R-:W-:Y:S02]  /*15e0*/  UISETP.NE.AND UP0, UPT, UR10, 0x1, UPT ;  /* 0x000000010a00788c */ /* 0x000fe4000bf05270 */
[----:B----4-:R-:W-:-:S04]  /*15f0*/  USHF.R.U32.HI UR4, URZ, UR13, UR4 ;  /* 0x0000000dff047299 */ /* 0x010fc80008011604 */
[----:B------:R-:W-:-:S04]  /*1600*/  USEL UR4, UR45, UR4, !UP0 ;  /* 0x000000042d047287 */ /* 0x000fc8000c000000 */
[----:B------:R-:W-:Y:S02]  /*1610*/  UIADD3 UR6, UPT, UPT, UR5, -UR4, URZ ;  /* 0x8000000405067290 */ /* 0x000fe4000fffe0ff */
[----:B------:R-:W-:Y:S02]  /*1620*/  UIADD3 UR4, UPT, UPT, -UR5, UR4, URZ ;  /* 0x0000000405047290 */ /* 0x000fe4000fffe1ff */
[----:B------:R-:W-:Y:S02]  /*1630*/  UIMAD UR45, UR6, UR10, UR45 ;  /* 0x0000000a062d72a4 */ /* 0x000fe4000f8e022d */
[----:B------:R-:W-:-:S12]  /*1640*/  UIMAD UR46, UR4, UR12, UR46 ;  /* 0x0000000c042e72a4 */ /* 0x000fd8000f8e022e */
.L_x_20:
[----:B------:R-:W-:Y:S01]  /*1650*/  UISETP.NE.AND UP0, UPT, UR18, 0x2, UPT ;  /* 0x000000021200788c */ /* 0x000fe2000bf05270 */
[----:B------:R-:W-:Y:S09]  /*1660*/  BRA.U !UP6, `(.L_x_21) ;  /* 0x000000010e0c7547 */ /* 0x000ff2000b800000 */
[----:B------:R-:W-:Y:S01]  /*1670*/  UCGABAR_WAIT ;  /* 0x0000000000007dc7 */ /* 0x000fe20008000000 */
[----:B------:R-:W-:Y:S01]  /*1680*/  CCTL.IVALL ;  /* 0x00000000ff00798f */ /* 0x000fe20002000000 */
[----:B------:R-:W-:Y:S05]  /*1690*/  BRA `(.L_x_22) ;  /* 0x0000000000047947 */ /* 0x000fea0003800000 */
.L_x_21:
[----:B------:R-:W-:Y:S06]  /*16a0*/  BAR.SYNC.DEFER_BLOCKING 0x0 ;  /* 0x0000000000007b1d */ /* 0x000fec0000010000 */
.L_x_22:
[----:B------:R-:W-:Y:S05]  /*16b0*/  BRA.U UP0, `(.L_x_23) ;  /* 0x0000001900047547 */ /* 0x000fea000b800000 */
[----:B------:R-:W2:Y:S01]  /*16c0*/  LDCU UR6, c[0x0][0x38c] ;  /* 0x00007180ff0677ac */ /* 0x000ea20008000800 */
[----:B------:R-:W-:Y:S01]  /*16d0*/  PLOP3.LUT P1, PT, PT, PT, UP3, 0x80, 0x8 ;  /* 0x000000000008781c */ /* 0x000fe20003f2f038 */
[----:B------:R-:W-:Y:S01]  /*16e0*/  IMAD.MOV.U32 R12, RZ, RZ, 0x1 ;  /* 0x00000001ff0c7424 */ /* 0x000fe200078e00ff */
[----:B------:R-:W-:Y:S01]  /*16f0*/  ISETP.EQ.OR P2, PT, R0, RZ, P3 ;  /* 0x000000ff0000720c */ /* 0x000fe20001f42670 */
[----:B------:R-:W-:Y:S01]  /*1700*/  UISETP.NE.AND UP1, UPT, UR18, URZ, UPT ;  /* 0x000000ff1200728c */ /* 0x000fe2000bf25270 */
[----:B------:R-:W-:Y:S01]  /*1710*/  PLOP3.LUT P1, PT, P1, PT, PT, 0x8, 0x80 ;  /* 0x000000000080781c */ /* 0x000fe20000f2e170 */
[----:B------:R-:W-:Y:S01]  /*1720*/  USEL UR25, URZ, 0x1, UP4 ;  /* 0x00000001ff197887 */ /* 0x000fe2000a000000 */
[----:B------:R-:W-:Y:S01]  /*1730*/  CS2R R10, SRZ ;  /* 0x00000000000a7805 */ /* 0x000fe2000001ff00 */
[----:B------:R-:W-:Y:S01]  /*1740*/  IMAD.MOV.U32 R9, RZ, RZ, RZ ;  /* 0x000000ffff097224 */ /* 0x000fe200078e00ff */
[----:B------:R-:W3:Y:S01]  /*1750*/  LDCU UR39, c[0x0][0x370] ;  /* 0x00006e00ff2777ac */ /* 0x000ee20008000800 */
[----:B------:R-:W-:Y:S01]  /*1760*/  IMAD.MOV.U32 R8, RZ, RZ, 0x1 ;  /* 0x00000001ff087424 */ /* 0x000fe200078e00ff */
[----:B------:R-:W4:Y:S01]  /*1770*/  LDCU.64 UR28, c[0x0][0x348] ;  /* 0x00006900ff1c77ac */ /* 0x000f220008000a00 */
[----:B------:R-:W-:-:S02]  /*1780*/  USHF.R.U32.HI UR44, URZ, 0x7, UR24 ;  /* 0x00000007ff2c7899 */ /* 0x000fc40008011618 */
[----:B--2---:R-:W-:Y:S02]  /*1790*/  UIADD3 UR5, UPT, UPT, UR6, 0x7f, URZ ;  /* 0x0000007f06057890 */ /* 0x004fe4000fffe0ff */
[----:B------:R-:W-:Y:S02]  /*17a0*/  UIADD3 UR47, UPT, UPT, UR6, 0xfe, URZ ;  /* 0x000000fe062f7890 */ /* 0x000fe4000fffe0ff */
[----:B------:R-:W-:Y:S01]  /*17b0*/  USHF.R.S32.HI UR4, URZ, 0x1f, UR5 ;  /* 0x0000001fff047899 */ /* 0x000fe20008011405 */
[----:B------:R-:W2:Y:S03]  /*17c0*/  LDCU UR38, c[0x0][0x374] ;  /* 0x00006e80ff2677ac */ /* 0x000ea60008000800 */
[----:B------:R-:W-:Y:S02]  /*17d0*/  ULEA.HI UR4, UR4, UR5, URZ, 0x7 ;  /* 0x0000000504047291 */ /* 0x000fe4000f8f38ff */
[----:B------:R-:W-:-:S02]  /*17e0*/  USEL UR25, UR25, 0x2, UP1 ;  /* 0x0000000219197887 */ /* 0x000fc40008800000 */
[----:B------:R-:W-:Y:S02]  /*17f0*/  USHF.R.S32.HI UR41, URZ, 0x7, UR4 ;  /* 0x00000007ff297899 */ /* 0x000fe40008011404 */
[----:B------:R-:W-:Y:S02]  /*1800*/  UIADD3 UR4, UPT, UPT, UR6, -0x1, URZ ;  /* 0xffffffff06047890 */ /* 0x000fe4000fffe0ff */
[----:B------:R-:W-:Y:S02]  /*1810*/  UISETP.LT.U32.AND UP0, UPT, UR41, 0xd, UPT ;  /* 0x0000000d2900788c */ /* 0x000fe4000bf01070 */
[----:B------:R-:W-:Y:S02]  /*1820*/  UISETP.GE.U32.AND UP2, UPT, UR4, -0xff, UPT ;  /* 0xffffff010400788c */ /* 0x000fe4000bf46070 */
[----:B------:R-:W-:Y:S01]  /*1830*/  USEL UR40, UR41, 0xd, UP0 ;  /* 0x0000000d29287887 */ /* 0x000fe20008000000 */
[----:B------:R-:W-:-:S03]  /*1840*/  UMOV UR5, URZ ;  /* 0x000000ff00057c82 */ /* 0x000fc60008000000 */
[----:B------:R-:W-:Y:S02]  /*1850*/  UIADD3 UR21, UPT, UPT, UR40, -0x1, URZ ;  /* 0xffffffff28157890 */ /* 0x000fe4000fffe0ff */
[----:B------:R-:W-:-:S03]  /*1860*/  UIADD3 UR43, UPT, UPT, UR41, -UR40, URZ ;  /* 0x80000028292b7290 */ /* 0x000fc6000fffe0ff */
[----:B------:R-:W-:-:S04]  /*1870*/  @UP2 UIADD3 UR21, UPT, UPT, UR40, URZ, URZ ;  /* 0x000000ff28152290 */ /* 0x000fc8000fffe0ff */
[----:B--234-:R-:W-:-:S12]  /*1880*/  UIADD3 UR21, UPT, UPT, UR21, 0x1, URZ ;  /* 0x0000000115157890 */ /* 0x01cfd8000fffe0ff */
.L_x_43:
[----:B------:R-:W-:Y:S01]  /*1890*/  UISETP.NE.AND UP0, UPT, UR48, URZ, UPT ;  /* 0x000000ff3000728c */ /* 0x000fe2000bf05270 */
[----:B------:R-:W2:Y:S08]  /*18a0*/  S2UR UR48, SR_CgaCtaId ;  /* 0x00000000003079c3 */ /* 0x000eb00000008800 */
[----:B------:R-:W-:Y:S05]  /*18b0*/  BRA.U UP0, `(.L_x_24) ;  /* 0x0000000100347547 */ /* 0x000fea000b800000 */
[----:B------:R-:W3:Y:S01]  /*18c0*/  S2R R0, SR_CgaCtaId ;  /* 0x0000000000007919 */ /* 0x000ee20000008800 */
[----:B------:R-:W-:-:S04]  /*18d0*/  MOV R2, 0x400 ;  /* 0x0000040000027802 */ /* 0x000fc80000000f00 */
[----:B---3--:R-:W-:Y:S02]  /*18e0*/  LEA R0, R0, R2, 0x18 ;  /* 0x0000000200007211 */ /* 0x008fe400078ec0ff */
[----:B------:R-:W-:-:S03]  /*18f0*/  SHF.L.U32 R2, R8, 0x1f, RZ ;  /* 0x0000001f08027819 */ /* 0x000fc600000006ff */
[----:B------:R-:W-:-:S04]  /*1900*/  IMAD R0, R9, 0x8, R0 ;  /* 0x0000000809007824 */ /* 0x000fc800078e0200 */
[----:B------:R-:W3:Y:S02]  /*1910*/  SYNCS.PHASECHK.TRANS64.TRYWAIT P0, [R0+URZ+0x160], R2 ;  /* 0x00016002000075a7 */ /* 0x000ee400080011ff */
[----:B---3--:R-:W-:Y:S05]  /*1920*/  @!P0 BRA `(.L_x_25) ;  /* 0x0000005400588947 */ /* 0x008fea0003800000 */
.L_x_112:
[----:B------:R-:W-:Y:S01]  /*1930*/  VIADD R9, R9, 0x1 ;  /* 0x0000000109097836 */ /* 0x000fe20000000000 */
[----:B------:R3:W-:Y:S04]  /*1940*/  SYNCS.ARRIVE.TRANS64.A1T0 RZ, [R0+URZ+0x150], RZ ;  /* 0x000150ff00ff79a7 */ /* 0x0007e800081000ff */
[----:B------:R-:W-:-:S04]  /*1950*/  ISETP.NE.AND P0, PT, R9, 0x2, PT ;  /* 0x000000020900780c */ /* 0x000fc80003f05270 */
[----:B------:R-:W-:Y:S02]  /*1960*/  SEL R9, R9, RZ, P0 ;  /* 0x000000ff09097207 */ /* 0x000fe40000000000 */
[----:B---3--:R-:W-:-:S04]  /*1970*/  SEL R0, RZ, 0x1, P0 ;  /* 0x00000001ff007807 */ /* 0x008fc80000000000 */
[----:B------:R-:W-:-:S07]  /*1980*/  LOP3.LUT R8, R8, R0, RZ, 0x3c, !PT ;  /* 0x0000000008087212 */ /* 0x000fce00078e3cff */
.L_x_24:
[----:B------:R-:W-:Y:S01]  /*1990*/  UMOV UR6, 0x400 ;  /* 0x0000040000067882 */ /* 0x000fe20000000000 */
[----:B------:R-:W-:Y:S01]  /*19a0*/  SHF.L.U32 R0, R12, 0x1f, RZ ;  /* 0x0000001f0c007819 */ /* 0x000fe200000006ff */
[----:B--2---:R-:W-:Y:S02]  /*19b0*/  ULEA UR6, UR48, UR6, 0x18 ;  /* 0x0000000630067291 */ /* 0x004fe4000f8ec0ff */
[----:B------:R-:W-:Y:S02]  /*19c0*/  UISETP.GE.U32.AND UP0, UPT, UR47, 0xff, UPT ;  /* 0x000000ff2f00788c */ /* 0x000fe4000bf06070 */
[----:B------:R-:W-:Y:S02]  /*19d0*/  ULEA UR4, UR5, UR6, 0x3 ;  /* 0x0000000605047291 */ /* 0x000fe4000f8e18ff */
[----:B------:R-:W-:Y:S02]  /*19e0*/  USHF.L.U32 UR35, UR46, 0x6, URZ ;  /* 0x000000062e237899 */ /* 0x000fe400080006ff */
[----:B------:R-:W-:Y:S01]  /*19f0*/  ULEA UR11, UR45, UR44, 0x6 ;  /* 0x0000002c2d0b7291 */ /* 0x000fe2000f8e30ff */
[----:B------:R-:W-:-:S04]  /*1a00*/  UMOV UR13, URZ ;  /* 0x000000ff000d7c82 */ /* 0x000fc80008000000 */
[----:B------:R2:W3:Y:S01]  /*1a10*/  SYNCS.PHASECHK.TRANS64.TRYWAIT P0, [UR4+0x68], R0 ;  /* 0x00006800ff0075a7 */ /* 0x0004e20008001104 */
[----:B------:R-:W-:Y:S06]  /*1a20*/  BRA.U !UP0, `(.L_x_26) ;  /* 0x0000000108bc7547 */ /* 0x000fec000b800000 */
[----:B------:R-:W-:Y:S01]  /*1a30*/  UMOV UR7, URZ ;  /* 0x000000ff00077c82 */ /* 0x000fe20008000000 */
[----:B------:R-:W-:-:S05]  /*1a40*/  UMOV UR4, UR5 ;  /* 0x0000000500047c82 */ /* 0x000fca0008000000 */
.L_x_32:
[----:B------:R-:W-:Y:S01]  /*1a50*/  ULEA UR33, UR4, UR6, 0x3 ;  /* 0x0000000604217291 */ /* 0x000fe2000f8e18ff */
[----:B---3--:R-:W-:Y:S01]  /*1a60*/  @!P3 MOV R2, 0x4000 ;  /* 0x000040000002b802 */ /* 0x008fe20000000f00 */
[----:B-1-34-:R-:W-:Y:S10]  /*1a70*/  @P0 BRA `(.L_x_27) ;  /* 0x00000000000c0947 */ /* 0x01aff40003800000 */
[----:B------:R-:W-:-:S04]  /*1a80*/  SHF.L.U32 R3, R12, 0x1f, RZ ;  /* 0x0000001f0c037819 */ /* 0x000fc800000006ff */
[----:B------:R-:W3:Y:S02]  /*1a90*/  SYNCS.PHASECHK.TRANS64.TRYWAIT P0, [UR33+0x68], R3 ;  /* 0x00006803ff0075a7 */ /* 0x000ee40008001121 */
[----:B---3--:R-:W-:Y:S05]  /*1aa0*/  @!P0 BRA `(.L_x_28) ;  /* 0x00000054000c8947 */ /* 0x008fea0003800000 */
.L_x_27:
[----:B------:R3:W-:Y:S01]  /*1ab0*/  @!P3 SYNCS.ARRIVE.TRANS64 RZ, [UR33], R2 ;  /* 0x00000002ffffb9a7 */ /* 0x0007e20008000021 */
[----:B------:R-:W-:-:S04]  /*1ac0*/  ULOP3.LUT UR5, UR25, 0x2, URZ, 0xfc, !UPT ;  /* 0x0000000219057892 */ /* 0x000fc8000f8efcff */
[----:B------:R-:W-:-:S09]  /*1ad0*/  UISETP.NE.AND UP0, UPT, UR5, 0x2, UPT ;  /* 0x000000020500788c */ /* 0x000fd2000bf05270 */
[----:B------:R-:W-:Y:S05]  /*1ae0*/  BRA.U UP0, `(.L_x_29) ;  /* 0x0000000100047547 */ /* 0x000fea000b800000 */
[----:B-1----:R-:W-:Y:S05]  /*1af0*/  BPT.TRAP 0x1 ;  /* 0x000000040000795c */ /* 0x002fea0000300000 */
.L_x_29:
[----:B------:R-:W-:Y:S04]  /*1b00*/  BSSY.RECONVERGENT B0, `(.L_x_30) ;  /* 0x0000003000007945 */ /* 0x000fe80003800200 */
[----:B------:R-:W-:Y:S05]  /*1b10*/  @P2 BRA `(.L_x_31) ;  /* 0x0000000000042947 */ /* 0x000fea0003800000 */
[----:B-1----:R-:W-:Y:S05]  /*1b20*/  BPT.TRAP 0x1 ;  /* 0x000000040000795c */ /* 0x002fea0000300000 */
.L_x_31:
[----:B-1----:R-:W-:Y:S05]  /*1b30*/  BSYNC.RECONVERGENT B0 ;  /* 0x0000000000007941 */ /* 0x002fea0003800200 */
.L_x_30:
[----:B------:R-:W-:Y:S02]  /*1b40*/  UIADD3 UR5, UPT, UPT, UR4, 0x1, URZ ;  /* 0x0000000104057890 */ /* 0x000fe4000fffe0ff */
[----:B------:R-:W-:Y:S02]  /*1b50*/  USHF.L.U32 UR34, UR7, 0x7, URZ ;  /* 0x0000000707227899 */ /* 0x000fe400080006ff */
[----:B------:R-:W-:Y:S02]  /*1b60*/  UISETP.NE.AND UP0, UPT, UR5, 0xd, UPT ;  /* 0x0000000d0500788c */ /* 0x000fe4000bf05270 */
[----:B------:R-:W-:Y:S02]  /*1b70*/  USHF.L.U32 UR32, UR4, 0xd, URZ ;  /* 0x0000000d04207899 */ /* 0x000fe400080006ff */
[----:B------:R-:W-:Y:S02]  /*1b80*/  USEL UR9, URZ, 0x1, UP0 ;  /* 0x00000001ff097887 */ /* 0x000fe40008000000 */
[----:B------:R-:W-:-:S02]  /*1b90*/  USEL UR5, UR5, URZ, UP0 ;  /* 0x000000ff05057287 */ /* 0x000fc40008000000 */
[----:B------:R-:W-:Y:S02]  /*1ba0*/  UIADD3 UR14, UP0, UPT, UR28, 0x180, URZ ;  /* 0x000001801c0e7890 */ /* 0x000fe4000ff1e0ff */
[----:B------:R-:W-:Y:S01]  /*1bb0*/  ULEA UR8, UR5, UR6, 0x3 ;  /* 0x0000000605087291 */ /* 0x000fe2000f8e18ff */
[----:B------:R-:W-:Y:S01]  /*1bc0*/  LOP3.LUT R12, R12, UR9, RZ, 0x3c, !PT ;  /* 0x000000090c0c7c12 */ /* 0x000fe2000f8e3cff */
[----:B------:R-:W-:Y:S02]  /*1bd0*/  UIADD3 UR7, UPT, UPT, UR7, 0x1, URZ ;  /* 0x0000000107077890 */ /* 0x000fe4000fffe0ff */
[----:B------:R-:W-:Y:S01]  /*1be0*/  UIADD3 UR16, UP1, UPT, UR28, 0x80, URZ ;  /* 0x000000801c107890 */ /* 0x000fe2000ff3e0ff */
[----:B--2---:R-:W-:Y:S01]  /*1bf0*/  SHF.L.U32 R0, R12, 0x1f, RZ ;  /* 0x0000001f0c007819 */ /* 0x004fe200000006ff */
[----:B------:R-:W-:Y:S02]  /*1c00*/  UIADD3.X UR15, UPT, UPT, URZ, UR29, URZ, UP0, !UPT ;  /* 0x0000001dff0f7290 */ /* 0x000fe400087fe4ff */
[----:B------:R-:W-:Y:S01]  /*1c10*/  UISETP.NE.AND UP0, UPT, UR7, UR21, UPT ;  /* 0x000000150700728c */ /* 0x000fe2000bf05270 */
[----:B------:R4:W1:Y:S01]  /*1c20*/  SYNCS.PHASECHK.TRANS64.TRYWAIT P0, [UR8+0x68], R0 ;  /* 0x00006800ff0075a7 */ /* 0x0008620008001108 */
[----:B------:R-:W-:-:S02]  /*1c30*/  ULOP3.LUT UR8, UR32, UR24, URZ, 0xfc, !UPT ;  /* 0x0000001820087292 */ /* 0x000fc4000f8efcff */
[----:B------:R-:W-:Y:S02]  /*1c40*/  UIADD3.X UR17, UPT, UPT, URZ, UR29, URZ, UP1, !UPT ;  /* 0x0000001dff117290 */ /* 0x000fe40008ffe4ff */
[----:B------:R-:W-:Y:S02]  /*1c50*/  UIADD3 UR32, UPT, UPT, UR6, 0x2400, UR32 ;  /* 0x0000240006207890 */ /* 0x000fe4000fffe020 */
[----:B------:R-:W-:Y:S01]  /*1c60*/  UIADD3 UR8, UPT, UPT, UR6, 0x1c400, UR8 ;  /* 0x0001c40006087890 */ /* 0x000fe2000fffe008 */
[----:B------:R-:W-:Y:S01]  /*1c70*/  UMOV UR18, 0x0 ;  /* 0x0000000000127882 */ /* 0x000fe20000000000 */
[----:B------:R-:W-:Y:S01]  /*1c80*/  UMOV UR19, 0x10000000 ;  /* 0x1000000000137882 */ /* 0x000fe20000000000 */
[----:B------:R-:W-:Y:S01]  /*1c90*/  UMOV UR4, 0x30000 ;  /* 0x0003000000047882 */ /* 0x000fe20000000000 */
[----:B------:R-:W-:Y:S01]  /*1ca0*/  UMOV UR12, UR36 ;  /* 0x00000024000c7c82 */ /* 0x000fe20008000000 */
[----:B------:R-:W-:Y:S01]  /*1cb0*/  UMOV UR9, UR33 ;  /* 0x0000002100097c82 */ /* 0x000fe20008000000 */
[----:B------:R-:W-:Y:S01]  /*1cc0*/  UMOV UR10, UR34 ;  /* 0x00000022000a7c82 */ /* 0x000fe20008000000 */
[----:B------:R-:W-:Y:S01]  /*1cd0*/  UTMALDG.3D [UR32], [UR16], desc[UR18] ;  /* 0x00001220100075b4 */ /* 0x000fe20008011000 */
[----:B------:R-:W-:Y:S01]  /*1ce0*/  UMOV UR13, UR21 ;  /* 0x00000015000d7c82 */ /* 0x000fe20008000000 */
[----:B------:R2:W-:Y:S02]  /*1cf0*/  UTMALDG.3D.MULTICAST [UR8], [UR14], UR4, desc[UR18] ;  /* 0x000012080e0073b4 */ /* 0x0005e40008011804 */
[----:B--2---:R-:W-:Y:S01]  /*1d00*/  UMOV UR4, UR5 ;  /* 0x0000000500047c82 */ /* 0x004fe20008000000 */
[----:B------:R-:W-:Y:S05]  /*1d10*/  BRA.U UP0, `(.L_x_32) ;  /* 0xfffffffd004c7547 */ /* 0x000fea000b83ffff */
.L_x_26:
[----:B------:R-:W-:Y:S01]  /*1d20*/  ULEA UR4, UR5, UR6, 0x3 ;  /* 0x0000000605047291 */ /* 0x000fe2000f8e18ff */
[----:B--2-4-:R-:W-:Y:S01]  /*1d30*/  SHF.L.U32 R0, R12, 0x1f, RZ ;  /* 0x0000001f0c007819 */ /* 0x014fe200000006ff */
[----:B------:R-:W-:Y:S01]  /*1d40*/  @!P1 SYNCS.ARRIVE.TRANS64.A1T0 RZ, [UR6+0xe8], RZ ;  /* 0x0000e8ffffff99a7 */ /* 0x000fe20008100006 */
[----:B------:R-:W-:-:S06]  /*1d50*/  UISETP.GT.AND UP0, UPT, UR41, UR40, UPT ;  /* 0x000000282900728c */ /* 0x000fcc000bf04270 */
[----:B-1-3--:R1:W2:Y:S03]  /*1d60*/  SYNCS.PHASECHK.TRANS64.TRYWAIT P0, [UR4+0x68], R0 ;  /* 0x00006800ff0075a7 */ /* 0x00a2a60008001104 */
[----:B------:R-:W-:Y:S05]  /*1d70*/  BRA.U !UP0, `(.L_x_33) ;  /* 0x0000000108c07547 */ /* 0x000fea000b800000 */
[----:B------:R-:W-:Y:S01]  /*1d80*/  UIADD3 UR26, UPT, UPT, UR43, UR13, URZ ;  /* 0x0000000d2b1a7290 */ /* 0x000fe2000fffe0ff */
[----:B------:R-:W-:-:S11]  /*1d90*/  UMOV UR4, UR5 ;  /* 0x0000000500047c82 */ /* 0x000fd60008000000 */
.L_x_39:
[----:B------:R-:W-:Y:S01]  /*1da0*/  ULEA UR17, UR4, UR6, 0x3 ;  /* 0x0000000604117291 */ /* 0x000fe2000f8e18ff */
[----:B--2---:R-:W-:Y:S01]  /*1db0*/  @!P3 MOV R2, 0x4000 ;  /* 0x000040000002b802 */ /* 0x004fe20000000f00 */
[----:B--234-:R-:W-:Y:S10]  /*1dc0*/  @P0 BRA `(.L_x_34) ;  /* 0x00000000000c0947 */ /* 0x01cff40003800000 */
[----:B------:R-:W-:-:S04]  /*1dd0*/  SHF.L.U32 R3, R12, 0x1f, RZ ;  /* 0x0000001f0c037819 */ /* 0x000fc800000006ff */
[----:B------:R-:W2:Y:S02]  /*1de0*/  SYNCS.PHASECHK.TRANS64.TRYWAIT P0, [UR17+0x68], R3 ;  /* 0x00006803ff0075a7 */ /* 0x000ea40008001111 */
[----:B--2---:R-:W-:Y:S05]  /*1df0*/  @!P0 BRA `(.L_x_35) ;  /* 0x0000005000508947 */ /* 0x004fea0003800000 */
.L_x_34:
[----:B------:R2:W-:Y:S01]  /*1e00*/  @!P3 SYNCS.ARRIVE.TRANS64 RZ, [UR17], R2 ;  /* 0x00000002ffffb9a7 */ /* 0x0005e20008000011 */
[----:B------:R-:W-:-:S04]  /*1e10*/  ULOP3.LUT UR5, UR25, 0x2, URZ, 0xfc, !UPT ;  /* 0x0000000219057892 */ /* 0x000fc8000f8efcff */
[----:B------:R-:W-:-:S09]  /*1e20*/  UISETP.NE.AND UP0, UPT, UR5, 0x2, UPT ;  /* 0x000000020500788c */ /* 0x000fd2000bf05270 */
[----:B------:R-:W-:Y:S05]  /*1e30*/  BRA.U UP0, `(.L_x_36) ;  /* 0x0000000100047547 */ /* 0x000fea000b800000 */
[----:B------:R-:W-:Y:S05]  /*1e40*/  BPT.TRAP 0x1 ;  /* 0x000000040000795c */ /* 0x000fea0000300000 */
.L_x_36:
[----:B------:R-:W-:Y:S04]  /*1e50*/  BSSY.RECONVERGENT B0, `(.L_x_37) ;  /* 0x0000003000007945 */ /* 0x000fe80003800200 */
[----:B------:R-:W-:Y:S05]  /*1e60*/  @P2 BRA `(.L_x_38) ;  /* 0x0000000000042947 */ /* 0x000fea0003800000 */
[----:B------:R-:W-:Y:S05]  /*1e70*/  BPT.TRAP 0x1 ;  /* 0x000000040000795c */ /* 0x000fea0000300000 */
.L_x_38:
[----:B------:R-:W-:Y:S05]  /*1e80*/  BSYNC.RECONVERGENT B0 ;  /* 0x0000000000007941 */ /* 0x000fea0003800200 */
.L_x_37:
[----:B------:R-:W-:Y:S02]  /*1e90*/  UIADD3 UR5, UPT, UPT, UR4, 0x1, URZ ;  /* 0x0000000104057890 */ /* 0x000fe4000fffe0ff */
[----:B------:R-:W-:Y:S02]  /*1ea0*/  USHF.L.U32 UR18, UR13, 0x7, URZ ;  /* 0x000000070d127899 */ /* 0x000fe400080006ff */
[----:B------:R-:W-:Y:S02]  /*1eb0*/  UISETP.NE.AND UP0, UPT, UR5, 0xd, UPT ;  /* 0x0000000d0500788c */ /* 0x000fe4000bf05270 */
[----:B------:R-:W-:Y:S02]  /*1ec0*/  USHF.L.U32 UR16, UR4, 0xd, URZ ;  /* 0x0000000d04107899 */ /* 0x000fe400080006ff */
[----:B------:R-:W-:Y:S02]  /*1ed0*/  USEL UR8, URZ, 0x1, UP0 ;  /* 0x00000001ff087887 */ /* 0x000fe40008000000 */
[----:B------:R-:W-:-:S02]  /*1ee0*/  USEL UR5, UR5, URZ, UP0 ;  /* 0x000000ff05057287 */ /* 0x000fc40008000000 */
[----:B------:R-:W-:Y:S02]  /*1ef0*/  UIADD3 UR22, UP0, UPT, UR28, 0x180, URZ ;  /* 0x000001801c167890 */ /* 0x000fe4000ff1e0ff */
[----:B------:R-:W-:Y:S01]  /*1f00*/  UIADD3 UR13, UPT, UPT, UR13, 0x1, URZ ;  /* 0x000000010d0d7890 */ /* 0x000fe2000fffe0ff */
[----:B------:R-:W-:Y:S01]  /*1f10*/  LOP3.LUT R12, R12, UR8, RZ, 0x3c, !PT ;  /* 0x000000080c0c7c12 */ /* 0x000fe2000f8e3cff */
[----:B------:R-:W-:Y:S02]  /*1f20*/  UIADD3 UR14, UP1, UPT, UR28, 0x80, URZ ;  /* 0x000000801c0e7890 */ /* 0x000fe4000ff3e0ff */
[----:B------:R-:W-:Y:S01]  /*1f30*/  UIADD3.X UR23, UPT, UPT, URZ, UR29, URZ, UP0, !UPT ;  /* 0x0000001dff177290 */ /* 0x000fe200087fe4ff */
[----:B-1----:R-:W-:Y:S01]  /*1f40*/  SHF.L.U32 R0, R12, 0x1f, RZ ;  /* 0x0000001f0c007819 */ /* 0x002fe200000006ff */
[----:B------:R-:W-:Y:S02]  /*1f50*/  ULOP3.LUT UR8, UR16, UR24, URZ, 0xfc, !UPT ;  /* 0x0000001810087292 */ /* 0x000fe4000f8efcff */
[----:B------:R-:W-:-:S02]  /*1f60*/  UISETP.NE.AND UP0, UPT, UR13, UR26, UPT ;  /* 0x0000001a0d00728c */ /* 0x000fc4000bf05270 */
[----:B------:R-:W-:Y:S02]  /*1f70*/  ULEA UR7, UR5, UR6, 0x3 ;  /* 0x0000000605077291 */ /* 0x000fe4000f8e18ff */
[----:B------:R-:W-:Y:S02]  /*1f80*/  UIADD3 UR16, UPT, UPT, UR6, 0x2400, UR16 ;  /* 0x0000240006107890 */ /* 0x000fe4000fffe010 */
[----:B------:R-:W-:Y:S02]  /*1f90*/  UIADD3.X UR15, UPT, UPT, URZ, UR29, URZ, UP1, !UPT ;  /* 0x0000001dff0f7290 */ /* 0x000fe40008ffe4ff */
[----:B------:R-:W-:Y:S01]  /*1fa0*/  UIADD3 UR8, UPT, UPT, UR6, 0x1c400, UR8 ;  /* 0x0001c40006087890 */ /* 0x000fe2000fffe008 */
[----:B------:R-:W-:Y:S01]  /*1fb0*/  UMOV UR30, 0x0 ;  /* 0x00000000001e7882 */ /* 0x000fe20000000000 */
[----:B------:R-:W-:Y:S01]  /*1fc0*/  UMOV UR31, 0x10000000 ;  /* 0x10000000001f7882 */ /* 0x000fe20000000000 */
[----:B------:R-:W-:Y:S01]  /*1fd0*/  UMOV UR19, UR35 ;  /* 0x0000002300137c82 */ /* 0x000fe20008000000 */
[----:B------:R-:W-:Y:S01]  /*1fe0*/  UMOV UR20, UR36 ;  /* 0x0000002400147c82 */ /* 0x000fe20008000000 */
[----:B------:R3:W4:Y:S01]  /*1ff0*/  SYNCS.PHASECHK.TRANS64.TRYWAIT P0, [UR7+0x68], R0 ;  /* 0x00006800ff0075a7 */ /* 0x0007220008001107 */
[----:B------:R-:W-:Y:S01]  /*2000*/  UMOV UR4, 0x30000 ;  /* 0x0003000000047882 */ /* 0x000fe20000000000 */
[----:B------:R-:W-:Y:S01]  /*2010*/  UMOV UR12, UR36 ;  /* 0x00000024000c7c82 */ /* 0x000fe20008000000 */
[----:B------:R-:W-:Y:S01]  /*2020*/  UMOV UR9, UR17 ;  /* 0x0000001100097c82 */ /* 0x000fe20008000000 */
[----:B------:R-:W-:Y:S01]  /*2030*/  UMOV UR10, UR18 ;  /* 0x00000012000a7c82 */ /* 0x000fe20008000000 */
[----:B------:R-:W-:Y:S01]  /*2040*/  UTMALDG.3D [UR16], [UR14], desc[UR30] ;  /* 0x00001e100e0075b4 */ /* 0x000fe20008011000 */
[----:B------:R1:W-:Y:S02]  /*2050*/  UTMALDG.3D.MULTICAST [UR8], [UR22], UR4, desc[UR30] ;  /* 0x00001e08160073b4 */ /* 0x0003e40008011804 */
[----:B-1----:R-:W-:Y:S01]  /*2060*/  UMOV UR4, UR5 ;  /* 0x0000000500047c82 */ /* 0x002fe20008000000 */
[----:B------:R-:W-:Y:S05]  /*2070*/  BRA.U UP0, `(.L_x_39) ;  /* 0xfffffffd00487547 */ /* 0x000fea000b83ffff */
.L_x_33:
[C---:B------:R-:W-:Y:S01]  /*2080*/  LEA R3, R11.reuse, UR6, 0x3 ;  /* 0x000000060b037c11 */ /* 0x040fe2000f8e18ff */
[----:B------:R-:W-:Y:S01]  /*2090*/  NOP ;  /* 0x0000000000007918 */ /* 0x000fe20000000000 */
[----:B-1-3--:R-:W-:Y:S02]  /*20a0*/  SHF.L.U32 R0, R10, 0x1f, RZ ;  /* 0x0000001f0a007819 */ /* 0x00afe400000006ff */
[----:B------:R-:W-:Y:S02]  /*20b0*/  LEA R4, R11, UR6, 0x4 ;  /* 0x000000060b047c11 */ /* 0x000fe4000f8e20ff */
[----:B--2-4-:R-:W1:Y:S02]  /*20c0*/  SYNCS.PHASECHK.TRANS64.TRYWAIT P0, [R3+URZ+0xf0], R0 ;  /* 0x0000f000030075a7 */ /* 0x014e6400080011ff */
[----:B-1----:R-:W-:Y:S05]  /*20d0*/  @!P0 BRA `(.L_x_40) ;  /* 0x0000004c00b08947 */ /* 0x002fea0003800000 */
.L_x_115:
[----:B------:R-:W2:Y:S01]  /*20e0*/  LDS.128 R4, [R4+0x180] ;  /* 0x0001800004047984 */ /* 0x000ea20000000c00 */
[----:B------:R-:W-:Y:S01]  /*20f0*/  UISETP.GE.AND UP0, UPT, UR42, 0x1, UPT ;  /* 0x000000012a00788c */ /* 0x000fe2000bf06270 */
[----:B------:R-:W-:Y:S01]  /*2100*/  @!PT LDS RZ, [RZ] ;  /* 0x00000000fffff984 */ /* 0x000fe20000000800 */
[----:B------:R-:W-:Y:S01]  /*2110*/  @!PT LDS RZ, [RZ] ;  /* 0x00000000fffff984 */ /* 0x000fe20000000800 */
[----:B------:R-:W-:Y:S01]  /*2120*/  @!PT LDS RZ, [RZ] ;  /* 0x00000000fffff984 */ /* 0x000fe20000000800 */
[----:B------:R-:W-:Y:S01]  /*2130*/  @!PT LDS RZ, [RZ] ;  /* 0x00000000fffff984 */ /* 0x000fe20000000800 */
[----:B------:R3:W-:Y:S06]  /*2140*/  MEMBAR.ALL.CTA ;  /* 0x0000000000007992 */ /* 0x0007ec0000008000 */
[----:B---3--:R-:W3:Y:S01]  /*2150*/  FENCE.VIEW.ASYNC.S ;  /* 0x00000000000073c6 */ /* 0x008ee20000000000 */
[----:B--2---:R-:W-:-:S13]  /*2160*/  LOP3.LUT P0, RZ, R6, 0x1, RZ, 0xc0, !PT ;  /* 0x0000000106ff7812 */ /* 0x004fda000780c0ff */
[----:B---3--:R-:W-:Y:S01]  /*2170*/  VOTEU.ANY UP1, P0 ;  /* 0x0000000000ff7886 */ /* 0x008fe20000020100 */
[----:B------:R-:W-:-:S13]  /*2180*/  PLOP3.LUT P0, PT, PT, PT, UP1, 0x80, 0x8 ;  /* 0x000000000008781c */ /* 0x000fda0003f0f018 */
[----:B-1----:R-:W-:Y:S02]  /*2190*/  @P0 LOP3.LUT R0, R5, 0xffff, RZ, 0xc0, !PT ;  /* 0x0000ffff05000812 */ /* 0x002fe400078ec0ff */
[----:B------:R-:W-:Y:S02]  /*21a0*/  @P0 MOV R2, R4 ;  /* 0x0000000400020202 */ /* 0x000fe40000000f00 */
[----:B------:R-:W-:Y:S01]  /*21b0*/  @P0 R2UR UR7, R0 ;  /* 0x00000000000702ca */ /* 0x000fe200000e0000 */
[----:B------:R-:W-:Y:S01]  /*21c0*/  VIADD R0, R3, 0x100 ;  /* 0x0000010003007836 */ /* 0x000fe20000000000 */
[----:B------:R-:W-:Y:S02]  /*21d0*/  @P0 SHF.R.U32.HI R4, RZ, 0x10, R5 ;  /* 0x00000010ff040819 */ /* 0x000fe40000011605 */
[----:B------:R-:W-:Y:S02]  /*21e0*/  @P0 R2UR UR8, R2 ;  /* 0x00000000020802ca */ /* 0x000fe400000e0000 */
[----:B------:R-:W-:-:S02]  /*21f0*/  PRMT R0, RZ, 0x654, R0 ;  /* 0x00000654ff007816 */ /* 0x000fc40000000000 */
[----:B------:R-:W-:Y:S02]  /*2200*/  @P0 R2UR UR4, R4 ;  /* 0x00000000040402ca */ /* 0x000fe400000e0000 */
[----:B------:R1:W-:Y:S03]  /*2210*/  SYNCS.ARRIVE.TRANS64.RED.A1T0 RZ, [R0+URZ], RZ ;  /* 0x000000ff00ff79a7 */ /* 0x0003e600081004ff */
[----:B------:R-:W-:-:S04]  /*2220*/  @UP1 UMOV UR27, UR7 ;  /* 0x00000007001b1c82 */ /* 0x000fc80008000000 */
[----:B------:R-:W-:-:S04]  /*2230*/  @UP1 UMOV UR37, UR8 ;  /* 0x0000000800251c82 */ /* 0x000fc80008000000 */
[----:B------:R-:W-:Y:S01]  /*2240*/  @UP1 UMOV UR36, UR4 ;  /* 0x0000000400241c82 */ /* 0x000fe20008000000 */
[----:B------:R-:W-:Y:S05]  /*2250*/  BRA.U !UP0, `(.L_x_41) ;  /* 0x0000000108d47547 */ /* 0x000fea000b800000 */
[----:B------:R-:W2:Y:S01]  /*2260*/  LDCU.128 UR12, c[0x0][0xb10] ;  /* 0x00016200ff0c77ac */ /* 0x000ea20008000c00 */
[----:B------:R-:W3:Y:S01]  /*2270*/  LDCU UR26, c[0x0][0xb20] ;  /* 0x00016400ff1a77ac */ /* 0x000ee20008000800 */
[----:B------:R-:W4:Y:S01]  /*2280*/  LDCU UR20, c[0x0][0xb0c] ;  /* 0x00016180ff1477ac */ /* 0x000f220008000800 */
[----:B------:R-:W1:Y:S01]  /*2290*/  LDCU.64 UR10, c[0x0][0xb28] ;  /* 0x00016500ff0a77ac */ /* 0x000e620008000a00 */
[----:B------:R-:W-:Y:S02]  /*22a0*/  UISETP.NE.AND UP3, UPT, UR42, 0x1, UPT ;  /* 0x000000012a00788c */ /* 0x000fe4000bf65270 */
[----:B--2---:R-:W-:Y:S02]  /*22b0*/  UIMAD.WIDE.U32 UR16, UR38, UR15, URZ ;  /* 0x0000000f261072a5 */ /* 0x004fe4000f8e00ff */
[----:B------:R-:W-:Y:S02]  /*22c0*/  UIMAD.WIDE.U32 UR8, UR39, UR12, URZ ;  /* 0x0000000c270872a5 */ /* 0x000fe4000f8e00ff */
[----:B------:R-:W-:-:S02]  /*22d0*/  UISETP.NE.AND UP0, UPT, UR14, 0x1, UPT ;  /* 0x000000010e00788c */ /* 0x000fc4000bf05270 */
[----:B------:R-:W-:Y:S01]  /*22e0*/  UIMAD.WIDE.U32 UR22, UR27, UR15, URZ ;  /* 0x0000000f1b1672a5 */ /* 0x000fe2000f8e00ff */
[----:B------:R-:W-:Y:S02]  /*22f0*/  UMOV UR16, UR17 ;  /* 0x0000001100107c82 */ /* 0x000fe40008000000 */
[----:B------:R-:W-:Y:S01]  /*2300*/  UMOV UR8, UR9 ;  /* 0x0000000900087c82 */ /* 0x000fe20008000000 */
[----:B---3--:R-:W-:Y:S02]  /*2310*/  USHF.R.U32.HI UR16, URZ, UR26, UR16 ;  /* 0x0000001aff107299 */ /* 0x008fe40008011610 */
[----:B----4-:R-:W-:Y:S02]  /*2320*/  UISETP.NE.AND UP2, UPT, UR20, 0x1, UPT ;  /* 0x000000011400788c */ /* 0x010fe4000bf45270 */
[----:B------:R-:W-:Y:S02]  /*2330*/  USHF.R.U32.HI UR8, URZ, UR13, UR8 ;  /* 0x0000000dff087299 */ /* 0x000fe40008011608 */
[----:B------:R-:W-:-:S02]  /*2340*/  USEL UR7, UR38, UR16, !UP0 ;  /* 0x0000001026077287 */ /* 0x000fc4000c000000 */
[----:B------:R-:W-:Y:S02]  /*2350*/  USEL UR8, UR39, UR8, !UP2 ;  /* 0x0000000827087287 */ /* 0x000fe4000d000000 */
[----:B-1----:R-:W-:Y:S01]  /*2360*/  UIMAD.WIDE.U32 UR16, UR7, UR10, URZ ;  /* 0x0000000a071072a5 */ /* 0x002fe2000f8e00ff */
[----:B------:R-:W-:Y:S01]  /*2370*/  UMOV UR4, UR23 ;  /* 0x0000001700047c82 */ /* 0x000fe20008000000 */
[----:B------:R-:W-:Y:S02]  /*2380*/  UIMAD.WIDE.U32 UR18, UR37, UR12, URZ ;  /* 0x0000000c251272a5 */ /* 0x000fe4000f8e00ff */
[----:B------:R-:W-:-:S03]  /*2390*/  UIMAD.WIDE.U32 UR22, UR8, UR10, URZ ;  /* 0x0000000a081672a5 */ /* 0x000fc6000f8e00ff */
[----:B------:R-:W-:Y:S01]  /*23a0*/  UMOV UR16, UR17 ;  /* 0x0000001100107c82 */ /* 0x000fe20008000000 */
[----:B------:R-:W-:Y:S02]  /*23b0*/  USHF.R.U32.HI UR4, URZ, UR26, UR4 ;  /* 0x0000001aff047299 */ /* 0x000fe40008011604 */
[----:B------:R-:W-:Y:S01]  /*23c0*/  @UP3 USHF.R.U32.HI UR7, URZ, UR11, UR16 ;  /* 0x0000000bff073299 */ /* 0x000fe20008011610 */
[----:B------:R-:W-:Y:S01]  /*23d0*/  UMOV UR18, UR19 ;  /* 0x0000001300127c82 */ /* 0x000fe20008000000 */
[----:B------:R-:W-:Y:S01]  /*23e0*/  UMOV UR22, UR23 ;  /* 0x0000001700167c82 */ /* 0x000fe20008000000 */
[----:B------:R-:W-:Y:S02]  /*23f0*/  USHF.R.U32.HI UR13, URZ, UR13, UR18 ;  /* 0x0000000dff0d7299 */ /* 0x000fe40008011612 */
[----:B------:R-:W-:Y:S02]  /*2400*/  USEL UR4, UR27, UR4, !UP0 ;  /* 0x000000041b047287 */ /* 0x000fe4000c000000 */
[----:B------:R-:W-:-:S02]  /*2410*/  @UP3 USHF.R.U32.HI UR8, URZ, UR11, UR22 ;  /* 0x0000000bff083299 */ /* 0x000fc40008011616 */
[----:B------:R-:W-:Y:S02]  /*2420*/  UIMAD UR9, UR42, UR7, URZ ;  /* 0x000000072a0972a4 */ /* 0x000fe4000f8e02ff */
[----:B------:R-:W-:Y:S02]  /*2430*/  USEL UR7, UR37, UR13, !UP2 ;  /* 0x0000000d25077287 */ /* 0x000fe4000d000000 */
[----:B------:R-:W-:Y:S02]  /*2440*/  UIMAD UR12, UR42, UR8, URZ ;  /* 0x000000082a0c72a4 */ /* 0x000fe4000f8e02ff */
[----:B------:R-:W-:Y:S02]  /*2450*/  UISETP.GE.AND UP0, UPT, UR4, UR9, UPT ;  /* 0x000000090400728c */ /* 0x000fe4000bf06270 */
[----:B------:R-:W-:Y:S02]  /*2460*/  UIMAD.WIDE.U32 UR16, UR4, UR10, URZ ;  /* 0x0000000a041072a5 */ /* 0x000fe4000f8e00ff */
[----:B------:R-:W-:-:S02]  /*2470*/  UISETP.GE.OR UP0, UPT, UR7, UR12, UP0 ;  /* 0x0000000c0700728c */ /* 0x000fc40008706670 */
[----:B------:R-:W-:Y:S02]  /*2480*/  UIMAD.WIDE.U32 UR12, UR7, UR10, URZ ;  /* 0x0000000a070c72a5 */ /* 0x000fe4000f8e00ff */
[----:B------:R-:W-:Y:S01]  /*2490*/  UIADD3 UR15, UPT, UPT, -UR4, URZ, URZ ;  /* 0x000000ff040f7290 */ /* 0x000fe2000fffe1ff */
[----:B------:R-:W-:Y:S01]  /*24a0*/  UMOV UR10, UR17 ;  /* 0x00000011000a7c82 */ /* 0x000fe20008000000 */
[----:B------:R-:W-:Y:S02]  /*24b0*/  UIADD3 UR12, UPT, UPT, -UR7, URZ, URZ ;  /* 0x000000ff070c7290 */ /* 0x000fe4000fffe1ff */
[----:B------:R-:W-:-:S03]  /*24c0*/  USHF.R.U32.HI UR10, URZ, UR11, UR10 ;  /* 0x0000000bff0a7299 */ /* 0x000fc6000801160a */
[----:B------:R-:W-:Y:S01]  /*24d0*/  @!UP0 UMOV UR9, UR13 ;  /* 0x0000000d00098c82 */ /* 0x000fe20008000000 */
[----:B------:R-:W-:Y:S02]  /*24e0*/  UIMAD UR15, UR14, UR15, UR27 ;  /* 0x0000000f0e0f72a4 */ /* 0x000fe4000f8e021b */
[----:B------:R-:W-:Y:S02]  /*24f0*/  USEL UR10, UR4, UR10, !UP3 ;  /* 0x0000000a040a7287 */ /* 0x000fe4000d800000 */
[----:B------:R-:W-:Y:S02]  /*2500*/  @!UP0 USHF.R.U32.HI UR9, URZ, UR11, UR9 ;  /* 0x0000000bff098299 */ /* 0x000fe40008011609 */
[----:B------:R-:W-:Y:S02]  /*2510*/  UIADD3 UR11, UPT, UPT, -UR10, URZ, URZ ;  /* 0x000000ff0a0b7290 */ /* 0x000fe4000fffe1ff */
[----:B------:R-:W-:Y:S02]  /*2520*/  @!UP0 USEL UR9, UR7, UR9, !UP3 ;  /* 0x0000000907098287 */ /* 0x000fe4000d800000 */
[----:B------:R-:W-:-:S02]  /*2530*/  UIMAD UR11, UR42, UR11, UR4 ;  /* 0x0000000b2a0b72a4 */ /* 0x000fc4000f8e0204 */
[----:B------:R-:W-:Y:S02]  /*2540*/  @!UP0 UIADD3 UR10, UPT, UPT, UR10, -UR9, URZ ;  /* 0x800000090a0a8290 */ /* 0x000fe4000fffe0ff */
[----:B------:R-:W-:Y:S02]  /*2550*/  @!UP0 UIMAD UR9, UR11, UR8, UR9 ;  /* 0x000000080b0982a4 */ /* 0x000fe4000f8e0209 */
[----:B------:R-:W-:Y:S02]  /*2560*/  @!UP0 UIMAD UR4, UR42, UR10, UR7 ;  /* 0x0000000a2a0482a4 */ /* 0x000fe4000f8e0207 */
[----:B------:R-:W-:Y:S02]  /*2570*/  UIMAD UR8, UR20, UR12, UR37 ;  /* 0x0000000c140872a4 */ /* 0x000fe4000f8e0225 */
[----:B------:R-:W-:Y:S01]  /*2580*/  UIMAD UR27, UR4, UR14, UR15 ;  /* 0x0000000e041b72a4 */ /* 0x000fe2000f8e020f */
[----:B------:R-:W-:Y:S02]  /*2590*/  @!UP0 UMOV UR7, UR9 ;  /* 0x0000000900078c82 */ /* 0x000fe40008000000 */
[----:B------:R-:W-:-:S12]  /*25a0*/  UIMAD UR37, UR7, UR20, UR8 ;  /* 0x00000014072572a4 */ /* 0x000fd8000f8e0208 */
.L_x_41:
[----:B------:R-:W2:Y:S02]  /*25b0*/  LDCU UR4, c[0x0][0xb30] ;  /* 0x00016600ff0477ac */ /* 0x000ea40008000800 */
[----:B--2---:R-:W-:-:S09]  /*25c0*/  UISETP.NE.AND UP0, UPT, UR4, 0x1, UPT ;  /* 0x000000010400788c */ /* 0x004fd2000bf05270 */
[----:B------:R-:W-:Y:S05]  /*25d0*/  BRA.U UP0, `(.L_x_42) ;  /* 0x0000000100447547 */ /* 0x000fea000b800000 */
[----:B------:R-:W2:Y:S01]  /*25e0*/  LDCU.128 UR12, c[0x0][0xb10] ;  /* 0x00016200ff0c77ac */ /* 0x000ea20008000c00 */
[----:B------:R-:W3:Y:S01]  /*25f0*/  LDCU UR16, c[0x0][0xb0c] ;  /* 0x00016180ff1077ac */ /* 0x000ee20008000800 */
[----:B------:R-:W4:Y:S01]  /*2600*/  LDCU UR17, c[0x0][0xb20] ;  /* 0x00016400ff1177ac */ /* 0x000f220008000800 */
[----:B--2---:R-:W-:Y:S02]  /*2610*/  UIMAD.WIDE.U32 UR10, UR37, UR12, URZ ;  /* 0x0000000c250a72a5 */ /* 0x004fe4000f8e00ff */
[----:B------:R-:W-:Y:S02]  /*2620*/  UIMAD.WIDE.U32 UR8, UR27, UR15, URZ ;  /* 0x0000000f1b0872a5 */ /* 0x000fe4000f8e00ff */
[----:B---3--:R-:W-:Y:S02]  /*2630*/  UISETP.NE.AND UP2, UPT, UR16, 0x1, UPT ;  /* 0x000000011000788c */ /* 0x008fe4000bf45270 */
[----:B------:R-:W-:Y:S01]  /*2640*/  UISETP.NE.AND UP0, UPT, UR14, 0x1, UPT ;  /* 0x000000010e00788c */ /* 0x000fe2000bf05270 */
[----:B------:R-:W-:-:S02]  /*2650*/  UMOV UR7, UR11 ;  /* 0x0000000b00077c82 */ /* 0x000fc40008000000 */
[----:B------:R-:W-:Y:S01]  /*2660*/  UMOV UR4, UR9 ;  /* 0x0000000900047c82 */ /* 0x000fe20008000000 */
[----:B------:R-:W-:Y:S02]  /*2670*/  USHF.R.U32.HI UR7, URZ, UR13, UR7 ;  /* 0x0000000dff077299 */ /* 0x000fe40008011607 */
[----:B----4-:R-:W-:Y:S02]  /*2680*/  USHF.R.U32.HI UR4, URZ, UR17, UR4 ;  /* 0x00000011ff047299 */ /* 0x010fe40008011604 */
[----:B------:R-:W-:Y:S02]  /*2690*/  USEL UR7, UR37, UR7, !UP2 ;  /* 0x0000000725077287 */ /* 0x000fe4000d000000 */
[----:B------:R-:W-:-:S04]  /*26a0*/  USEL UR4, UR27, UR4, !UP0 ;  /* 0x000000041b047287 */ /* 0x000fc8000c000000 */
[----:B------:R-:W-:Y:S02]  /*26b0*/  UIADD3 UR8, UPT, UPT, UR7, -UR4, URZ ;  /* 0x8000000407087290 */ /* 0x000fe4000fffe0ff */
[----:B------:R-:W-:Y:S02]  /*26c0*/  UIADD3 UR4, UPT, UPT, -UR7, UR4, URZ ;  /* 0x0000000407047290 */ /* 0x000fe4000fffe1ff */
[----:B------:R-:W-:Y:S02]  /*26d0*/  UIMAD UR27, UR8, UR14, UR27 ;  /* 0x0000000e081b72a4 */ /* 0x000fe4000f8e021b */
[----:B------:R-:W-:-:S12]  /*26e0*/  UIMAD UR37, UR4, UR16, UR37 ;  /* 0x00000010042572a4 */ /* 0x000fd8000f8e0225 */
.L_x_42:
[----:B------:R-:W-:Y:S01]  /*26f0*/  VIADD R11, R11, 0x1 ;  /* 0x000000010b0b7836 */ /* 0x000fe20000000000 */
[----:B------:R-:W-:Y:S01]  /*2700*/  PLOP3.LUT P1, PT, PT, PT, PT, 0x80, 0x8 ;  /* 0x000000000008781c */ /* 0x000fe20003f2f070 */
[----:B------:R-:W-:Y:S02]  /*2710*/  UIADD3 UR46, UPT, UPT, UR37, UR60, URZ ;  /* 0x0000003c252e7290 */ /* 0x000fe4000fffe0ff */
[----:B------:R-:W-:Y:S01]  /*2720*/  UIADD3 UR45, UPT, UPT, UR27, UR57, URZ ;  /* 0x000000391b2d7290 */ /* 0x000fe2000fffe0ff */
[----:B------:R-:W-:-:S04]  /*2730*/  ISETP.NE.AND P0, PT, R11, 0x2, PT ;  /* 0x000000020b00780c */ /* 0x000fc80003f05270 */
[----:B-1----:R-:W-:Y:S02]  /*2740*/  SEL R0, RZ, 0x1, P0 ;  /* 0x00000001ff007807 */ /* 0x002fe40000000000 */
[----:B------:R-:W-:Y:S02]  /*2750*/  SEL R11, R11, RZ, P0 ;  /* 0x000000ff0b0b7207 */ /* 0x000fe40000000000 */
[----:B------:R-:W-:Y:S01]  /*2760*/  LOP3.LUT R10, R10, R0, RZ, 0x3c, !PT ;  /* 0x000000000a0a7212 */ /* 0x000fe200078e3cff */
[----:B------:R-:W-:Y:S06]  /*2770*/  BRA.U UP1, `(.L_x_43) ;  /* 0xfffffff101447547 */ /* 0x000fec000b83ffff */
[----:B------:R-:W-:Y:S01]  /*2780*/  UIADD3 UR7, UPT, UPT, UR6, 0x68, URZ ;  /* 0x0000006806077890 */ /* 0x000fe2000fffe0ff */
[----:B------:R-:W-:-:S03]  /*2790*/  SHF.L.U32 R2, R12, 0x1f, RZ ;  /* 0x0000001f0c027819 */ /* 0x000fc600000006ff */
[----:B------:R-:W-:-:S09]  /*27a0*/  ULEA UR4, UR5, UR7, 0x3 ;  /* 0x0000000705047291 */ /* 0x000fd2000f8e18ff */
[----:B------:R-:W1:Y:S02]  /*27b0*/  SYNCS.PHASECHK.TRANS64.TRYWAIT P0, [UR4], R2 ;  /* 0x00000002ff0075a7 */ /* 0x000e640008001104 */
[----:B-1----:R-:W-:Y:S05]  /*27c0*/  @!P0 BRA `(.L_x_44) ;  /* 0x0000004800088947 */ /* 0x002fea0003800000 */
.L_x_117:
[----:B------:R-:W-:-:S04]  /*27d0*/  UIADD3 UR4, UPT, UPT, UR5, 0x1, URZ ;  /* 0x0000000105047890 */ /* 0x000fc8000fffe0ff */
[----:B------:R-:W-:-:S04]  /*27e0*/  UISETP.NE.AND UP0, UPT, UR4, 0xd, UPT ;  /* 0x0000000d0400788c */ /* 0x000fc8000bf05270 */
[----:B------:R-:W-:Y:S02]  /*27f0*/  USEL UR6, URZ, 0x1, UP0 ;  /* 0x00000001ff067887 */ /* 0x000fe40008000000 */
[----:B------:R-:W-:-:S04]  /*2800*/  USEL UR4, UR4, URZ, UP0 ;  /* 0x000000ff04047287 */ /* 0x000fc80008000000 */
[----:B------:R-:W-:Y:S01]  /*2810*/  ULEA UR5, UR4, UR7, 0x3 ;  /* 0x0000000704057291 */ /* 0x000fe2000f8e18ff */
[----:B-1----:R-:W-:-:S04]  /*2820*/  LOP3.LUT R2, R12, UR6, RZ, 0x3c, !PT ;  /* 0x000000060c027c12 */ /* 0x002fc8000f8e3cff */
[----:B------:R-:W-:-:S04]  /*2830*/  SHF.L.U32 R3, R2, 0x1f, RZ ;  /* 0x0000001f02037819 */ /* 0x000fc800000006ff */
[----:B------:R-:W1:Y:S02]  /*2840*/  SYNCS.PHASECHK.TRANS64.TRYWAIT P0, [UR5], R3 ;  /* 0x00000003ff0075a7 */ /* 0x000e640008001105 */
[----:B-1----:R-:W-:Y:S05]  /*2850*/  @!P0 BRA `(.L_x_45) ;  /* 0x0000004400fc8947 */ /* 0x002fea0003800000 */
.L_x_119:
[----:B------:R-:W-:-:S04]  /*2860*/  UIADD3 UR4, UPT, UPT, UR4, 0x1, URZ ;  /* 0x0000000104047890 */ /* 0x000fc8000fffe0ff */
[----:B------:R-:W-:-:S04]  /*2870*/  UISETP.NE.AND UP0, UPT, UR4, 0xd, UPT ;  /* 0x0000000d0400788c */ /* 0x000fc8000bf05270 */
[----:B------:R-:W-:Y:S02]  /*2880*/  USEL UR6, URZ, 0x1, UP0 ;  /* 0x00000001ff067887 */ /* 0x000fe40008000000 */
[----:B------:R-:W-:-:S04]  /*2890*/  USEL UR4, UR4, URZ, UP0 ;  /* 0x000000ff04047287 */ /* 0x000fc80008000000 */
[----:B------:R-:W-:Y:S01]  /*28a0*/  ULEA UR5, UR4, UR7, 0x3 ;  /* 0x0000000704057291 */ /* 0x000fe2000f8e18ff */
[----:B------:R-:W-:-:S04]  /*28b0*/  LOP3.LUT R2, R2, UR6, RZ, 0x3c, !PT ;  /* 0x0000000602027c12 */ /* 0x000fc8000f8e3cff */
[----:B-1----:R-:W-:-:S04]  /*28c0*/  SHF.L.U32 R3, R2, 0x1f, RZ ;  /* 0x0000001f02037819 */ /* 0x002fc800000006ff */
[----:B------:R-:W1:Y:S02]  /*28d0*/  SYNCS.PHASECHK.TRANS64.TRYWAIT P0, [UR5], R3 ;  /* 0x00000003ff0075a7 */ /* 0x000e640008001105 */
[----:B-1----:R-:W-:Y:S05]  /*28e0*/  @!P0 BRA `(.L_x_46) ;  /* 0x0000004400f08947 */ /* 0x002fea0003800000 */
.L_x_121:
        /* <DEDUP_REMOVED lines=9> */
.L_x_123:
        /* <DEDUP_REMOVED lines=9> */
.L_x_125:
        /* <DEDUP_REMOVED lines=9> */
.L_x_127:
        /* <DEDUP_REMOVED lines=9> */
.L_x_129:
        /* <DEDUP_REMOVED lines=9> */
.L_x_131:
        /* <DEDUP_REMOVED lines=9> */
.L_x_133:
        /* <DEDUP_REMOVED lines=9> */
.L_x_135:
        /* <DEDUP_REMOVED lines=9> */
.L_x_137:
        /* <DEDUP_REMOVED lines=9> */
.L_x_139:
[----:B------:R-:W-:-:S04]  /*2e00*/  UIADD3 UR4, UPT, UPT, UR4, 0x1, URZ ;  /* 0x0000000104047890 */ /* 0x000fc8000fffe0ff */
[----:B------:R-:W-:-:S04]  /*2e10*/  UISETP.NE.AND UP0, UPT, UR4, 0xd, UPT ;  /* 0x0000000d0400788c */ /* 0x000fc8000bf05270 */
[----:B------:R-:W-:Y:S02]  /*2e20*/  USEL UR5, URZ, 0x1, UP0 ;  /* 0x00000001ff057887 */ /* 0x000fe40008000000 */
[----:B------:R-:W-:-:S04]  /*2e30*/  USEL UR4, UR4, URZ, UP0 ;  /* 0x000000ff04047287 */ /* 0x000fc80008000000 */
[----:B------:R-:W-:Y:S01]  /*2e40*/  ULEA UR4, UR4, UR7, 0x3 ;  /* 0x0000000704047291 */ /* 0x000fe2000f8e18ff */
[----:B------:R-:W-:-:S04]  /*2e50*/  LOP3.LUT R2, R2, UR5, RZ, 0x3c, !PT ;  /* 0x0000000502027c12 */ /* 0x000fc8000f8e3cff */
[----:B------:R-:W-:Y:S01]  /*2e60*/  SHF.L.U32 R2, R2, 0x1f, RZ ;  /* 0x0000001f02027819 */ /* 0x000fe200000006ff */
[----:B-1----:R-:W-:-:S07]  /*2e70*/  IMAD.U32 R0, RZ, RZ, UR4 ;  /* 0x00000004ff007e24 */ /* 0x002fce000f8e00ff */
.L_x_56:
[----:B-1----:R1:W2:Y:S02]  /*2e80*/  SYNCS.PHASECHK.TRANS64.TRYWAIT P0, [R0+URZ], R2 ;  /* 0x00000002000075a7 */ /* 0x0022a400080011ff */
[----:B--2---:R-:W-:Y:S05]  /*2e90*/  @!P0 NANOSLEEP.SYNCS 0x989680 ;  /* 0x009896800000895d */ /* 0x004fea0003900000 */
[----:B------:R-:W2:Y:S02]  /*2ea0*/  @!P0 SYNCS.PHASECHK.TRANS64 P0, [R0+URZ], R2 ;  /* 0x00000002000085a7 */ /* 0x000ea400080010ff */
[----:B--2---:R-:W-:Y:S05]  /*2eb0*/  @P0 EXIT ;  /* 0x000000000000094d */ /* 0x004fea0003800000 */
[----:B------:R-:W-:Y:S05]  /*2ec0*/  BRA `(.L_x_56) ;  /* 0xfffffffc00ec7947 */ /* 0x000fea000383ffff */
.L_x_23:
[----:B------:R-:W-:-:S04]  /*2ed0*/  UISETP.NE.AND UP0, UPT, UR48, URZ, UPT ;  /* 0x000000ff3000728c */ /* 0x000fc8000bf05270 */
[----:B------:R-:W-:-:S09]  /*2ee0*/  UISETP.NE.OR UP0, UPT, UR18, 0x1, UP0 ;  /* 0x000000011200788c */ /* 0x000fd20008705670 */
[----:B------:R-:W-:Y:S05]  /*2ef0*/  BRA.U UP0, `(.L_x_57) ;  /* 0x0000000500487547 */ /* 0x000fea000b800000 */
[----:B------:R-:W-:Y:S01]  /*2f00*/  ISETP.GE.U32.AND P2, PT, R0, 0x2, PT ;  /* 0x000000020000780c */ /* 0x000fe20003f46070 */
[----:B------:R-:W-:Y:S01]  /*2f10*/  IMAD.MOV.U32 R12, RZ, RZ, 0x1 ;  /* 0x00000001ff0c7424 */ /* 0x000fe200078e00ff */
[----:B------:R-:W-:Y:S02]  /*2f20*/  CS2R R10, SRZ ;  /* 0x00000000000a7805 */ /* 0x000fe4000001ff00 */
[----:B------:R-:W-:Y:S01]  /*2f30*/  CS2R R8, SRZ ;  /* 0x0000000000087805 */ /* 0x000fe2000001ff00 */
[----:B------:R-:W-:Y:S01]  /*2f40*/  UMOV UR6, 0x400 ;  /* 0x0000040000067882 */ /* 0x000fe20000000000 */
[----:B------:R-:W-:Y:S01]  /*2f50*/  UMOV UR5, URZ ;  /* 0x000000ff00057c82 */ /* 0x000fe20008000000 */
[----:B------:R-:W-:-:S12]  /*2f60*/  ULEA UR6, UR48, UR6, 0x18 ;  /* 0x0000000630067291 */ /* 0x000fd8000f8ec0ff */
.L_x_61:
[----:B------:R-:W-:Y:S02]  /*2f70*/  LEA R2, R8, UR6, 0x3 ;  /* 0x0000000608027c11 */ /* 0x000fe4000f8e18ff */
[----:B------:R-:W-:-:S03]  /*2f80*/  SHF.L.U32 R4, R9, 0x1f, RZ ;  /* 0x0000001f09047819 */ /* 0x000fc600000006ff */
[----:B------:R-:W-:Y:S01]  /*2f90*/  VIADD R5, R2, 0x160 ;  /* 0x0000016002057836 */ /* 0x000fe20000000000 */
[----:B------:R-:W2:Y:S02]  /*2fa0*/  SYNCS.PHASECHK.TRANS64.TRYWAIT P0, [R2+URZ+0x150], R4 ;  /* 0x00015004020075a7 */ /* 0x000ea400080011ff */
[----:B--2---:R-:W-:Y:S05]  /*2fb0*/  @!P0 BRA `(.L_x_58) ;  /* 0x00000044002c8947 */ /* 0x004fea0003800000 */
.L_x_140:
[----:B------:R-:W-:Y:S01]  /*2fc0*/  ULEA UR4, UR5, UR6, 0x3 ;  /* 0x0000000605047291 */ /* 0x000fe2000f8e18ff */
[----:B--2---:R-:W-:Y:S01]  /*2fd0*/  PRMT R2, RZ, 0x654, R5 ;  /* 0x00000654ff027816 */ /* 0x004fe20000000005 */
[----:B------:R-:W-:Y:S01]  /*2fe0*/  @!P2 IMAD.MOV.U32 R4, RZ, RZ, 0x10 ;  /* 0x00000010ff04a424 */ /* 0x000fe200078e00ff */
[----:B------:R-:W-:Y:S01]  /*2ff0*/  SHF.L.U32 R5, R12, 0x1f, RZ ;  /* 0x0000001f0c057819 */ /* 0x000fe200000006ff */
[----:B------:R-:W-:Y:S01]  /*3000*/  UIADD3 UR7, UPT, UPT, UR4, 0xf0, URZ ;  /* 0x000000f004077890 */ /* 0x000fe2000fffe0ff */
[----:B------:R2:W-:Y:S05]  /*3010*/  SYNCS.ARRIVE.TRANS64.RED.A1T0 RZ, [R2+URZ], RZ ;  /* 0x000000ff02ff79a7 */ /* 0x0005ea00081004ff */
[----:B------:R-:W-:Y:S01]  /*3020*/  IMAD.U32 R6, RZ, RZ, UR7 ;  /* 0x00000007ff067e24 */ /* 0x000fe2000f8e00ff */
[----:B------:R-:W3:Y:S04]  /*3030*/  SYNCS.PHASECHK.TRANS64.TRYWAIT P0, [UR4+0x100], R5 ;  /* 0x00010005ff0075a7 */ /* 0x000ee80008001104 */
[----:B------:R-:W-:Y:S01]  /*3040*/  PRMT R6, R0, 0x654, R6 ;  /* 0x0000065400067816 */ /* 0x000fe20000000006 */
[----:B--23--:R-:W-:Y:S06]  /*3050*/  @!P0 BRA `(.L_x_59) ;  /* 0x0000004400188947 */ /* 0x00cfec0003800000 */
.L_x_142:
[----:B------:R-:W-:Y:S01]  /*3060*/  ULEA UR8, UR5, UR6, 0x4 ;  /* 0x0000000605087291 */ /* 0x000fe2000f8e20ff */
[----:B------:R-:W-:Y:S01]  /*3070*/  SEL R3, R6, R3, !P2 ;  /* 0x0000000306037207 */ /* 0x000fe20005000000 */
[----:B------:R-:W-:Y:S01]  /*3080*/  UIADD3 UR9, UPT, UPT, UR4, 0xf0, URZ ;  /* 0x000000f004097890 */ /* 0x000fe2000fffe0ff */
[----:B--2---:R-:W-:Y:S01]  /*3090*/  LEA R2, R11, UR6, 0x3 ;  /* 0x000000060b027c11 */ /* 0x004fe2000f8e18ff */
[----:B------:R-:W-:Y:S01]  /*30a0*/  UIADD3 UR8, UPT, UPT, UR8, 0x180, URZ ;  /* 0x0000018008087890 */ /* 0x000fe2000fffe0ff */
[----:B------:R2:W-:Y:S01]  /*30b0*/  @!P2 SYNCS.ARRIVE.TRANS64.RED RZ, [R3+URZ], R4 ;  /* 0x0000000403ffa9a7 */ /* 0x0005e200080004ff */
[----:B------:R-:W-:Y:S01]  /*30c0*/  UIADD3 UR4, UPT, UPT, UR5, 0x1, URZ ;  /* 0x0000000105047890 */ /* 0x000fe2000fffe0ff */
[----:B------:R-:W-:-:S03]  /*30d0*/  VIADD R8, R8, 0x1 ;  /* 0x0000000108087836 */ /* 0x000fc60000000000 */
[----:B------:R-:W-:Y:S02]  /*30e0*/  UISETP.NE.AND UP0, UPT, UR4, 0x2, UPT ;  /* 0x000000020400788c */ /* 0x000fe4000bf05270 */
[----:B------:R-:W-:Y:S01]  /*30f0*/  ISETP.NE.AND P0, PT, R8, 0x2, PT ;  /* 0x000000020800780c */ /* 0x000fe20003f05270 */
[----:B------:R-:W-:Y:S06]  /*3100*/  UGETNEXTWORKID.BROADCAST [UR8], [UR9] ;  /* 0x00000000080073ca */ /* 0x000fec0008000100 */
[----:B------:R-:W-:Y:S02]  /*3110*/  USEL UR7, URZ, 0x1, UP0 ;  /* 0x00000001ff077887 */ /* 0x000fe40008000000 */
[----:B------:R-:W-:-:S04]  /*3120*/  USEL UR5, UR4, URZ, UP0 ;  /* 0x000000ff04057287 */ /* 0x000fc80008000000 */
[----:B------:R-:W-:Y:S02]  /*3130*/  LOP3.LUT R12, R12, UR7, RZ, 0x3c, !PT ;  /* 0x000000070c0c7c12 */ /* 0x000fe4000f8e3cff */
[----:B--2---:R-:W-:-:S04]  /*3140*/  SHF.L.U32 R4, R10, 0x1f, RZ ;  /* 0x0000001f0a047819 */ /* 0x004fc800000006ff */
[----:B------:R-:W2:Y:S02]  /*3150*/  SYNCS.PHASECHK.TRANS64.TRYWAIT P1, [R2+URZ+0xf0], R4 ;  /* 0x0000f004020075a7 */ /* 0x000ea400080211ff */
[----:B--2---:R-:W-:Y:S05]  /*3160*/  @!P1 BRA `(.L_x_60) ;  /* 0x0000004000ec9947 */ /* 0x004fea0003800000 */
.L_x_143:
[C---:B--2---:R-:W-:Y:S01]  /*3170*/  LEA R4, R11.reuse, UR6, 0x4 ;  /* 0x000000060b047c11 */ /* 0x044fe2000f8e20ff */
[----:B------:R-:W-:Y:S01]  /*3180*/  VIADD R2, R2, 0x100 ;  /* 0x0000010002027836 */ /* 0x000fe20000000000 */
[----:B------:R-:W-:Y:S01]  /*3190*/  SEL R8, R8, RZ, P0 ;  /* 0x000000ff08087207 */ /* 0x000fe20000000000 */
[----:B------:R-:W-:-:S03]  /*31a0*/  VIADD R11, R11, 0x1 ;  /* 0x000000010b0b7836 */ /* 0x000fc60000000000 */
[----:B------:R-:W2:Y:S01]  /*31b0*/  LDS.128 R4, [R4+0x180] ;  /* 0x0001800004047984 */ /* 0x000ea20000000c00 */
[----:B------:R-:W-:Y:S02]  /*31c0*/  PRMT R2, RZ, 0x654, R2 ;  /* 0x00000654ff027816 */ /* 0x000fe40000000002 */
[C---:B------:R-:W-:Y:S01]  /*31d0*/  ISETP.NE.AND P1, PT, R11.reuse, 0x2, PT ;  /* 0x000000020b00780c */ /* 0x040fe20003f25270 */
[----:B------:R-:W-:Y:S01]  /*31e0*/  @!PT LDS RZ, [RZ] ;  /* 0x00000000fffff984 */ /* 0x000fe20000000800 */
[----:B------:R-:W-:Y:S01]  /*31f0*/  @!PT LDS RZ, [RZ] ;  /* 0x00000000fffff984 */ /* 0x000fe20000000800 */
[----:B------:R-:W-:Y:S01]  /*3200*/  @!PT LDS RZ, [RZ] ;  /* 0x00000000fffff984 */ /* 0x000fe20000000800 */
[----:B------:R-:W-:Y:S01]  /*3210*/  @!PT LDS RZ, [RZ] ;  /* 0x00000000fffff984 */ /* 0x000fe20000000800 */
[----:B------:R3:W-:Y:S06]  /*3220*/  MEMBAR.ALL.CTA ;  /* 0x0000000000007992 */ /* 0x0007ec0000008000 */
[----:B---3--:R-:W3:Y:S01]  /*3230*/  FENCE.VIEW.ASYNC.S ;  /* 0x00000000000073c6 */ /* 0x008ee20000000000 */
[----:B------:R-:W-:Y:S01]  /*3240*/  SEL R11, R11, RZ, P1 ;  /* 0x000000ff0b0b7207 */ /* 0x000fe20000800000 */
[----:B---3--:R3:W-:Y:S01]  /*3250*/  SYNCS.ARRIVE.TRANS64.RED.A1T0 RZ, [R2+URZ], RZ ;  /* 0x000000ff02ff79a7 */ /* 0x0087e200081004ff */
[----:B--2---:R-:W-:-:S02]  /*3260*/  LOP3.LUT P3, RZ, R6, 0x1, RZ, 0xc0, !PT ;  /* 0x0000000106ff7812 */ /* 0x004fc4000786c0ff */
[----:B------:R-:W-:-:S04]  /*3270*/  SEL R4, RZ, 0x1, P1 ;  /* 0x00000001ff047807 */ /* 0x000fc80000800000 */
[----:B------:R-:W-:Y:S02]  /*3280*/  LOP3.LUT R10, R10, R4, RZ, 0x3c, !PT ;  /* 0x000000040a0a7212 */ /* 0x000fe400078e3cff */
[----:B---3--:R-:W-:-:S04]  /*3290*/  SEL R2, RZ, 0x1, P0 ;  /* 0x00000001ff027807 */ /* 0x008fc80000000000 */
[----:B------:R-:W-:Y:S01]  /*32a0*/  LOP3.LUT R9, R9, R2, RZ, 0x3c, !PT ;  /* 0x0000000209097212 */ /* 0x000fe200078e3cff */
[----:B------:R-:W-:Y:S06]  /*32b0*/  @P3 BRA `(.L_x_61) ;  /* 0xfffffffc002c3947 */ /* 0x000fec000383ffff */
[----:B------:R-:W-:Y:S01]  /*32c0*/  ULEA UR4, UR5, UR6, 0x3 ;  /* 0x0000000605047291 */ /* 0x000fe2000f8e18ff */
[----:B------:R-:W-:-:S08]  /*32d0*/  SHF.L.U32 R2, R12, 0x1f, RZ ;  /* 0x0000001f0c027819 */ /* 0x000fd000000006ff */
[----:B------:R-:W2:Y:S02]  /*32e0*/  SYNCS.PHASECHK.TRANS64 P0, [UR4+0x100], R2 ;  /* 0x00010002ff0075a7 */ /* 0x000ea40008001004 */
[----:B--2---:R-:W-:Y:S05]  /*32f0*/  @P0 BRA `(.L_x_62) ;  /* 0x0000000000080947 */ /* 0x004fea0003800000 */
[----:B------:R-:W2:Y:S02]  /*3300*/  SYNCS.PHASECHK.TRANS64.TRYWAIT P0, [UR4+0x100], R2 ;  /* 0x00010002ff0075a7 */ /* 0x000ea40008001104 */
[----:B--2---:R-:W-:Y:S05]  /*3310*/  @!P0 BRA `(.L_x_63) ;  /* 0x0000004000948947 */ /* 0x004fea0003800000 */
.L_x_62:
[----:B------:R-:W-:-:S04]  /*3320*/  UIADD3 UR7, UPT, UPT, UR5, 0x1, URZ ;  /* 0x0000000105077890 */ /* 0x000fc8000fffe0ff */
[----:B------:R-:W-:-:S04]  /*3330*/  UISETP.NE.AND UP0, UPT, UR7, 0x2, UPT ;  /* 0x000000020700788c */ /* 0x000fc8000bf05270 */
[----:B------:R-:W-:Y:S02]  /*3340*/  USEL UR8, URZ, 0x1, UP0 ;  /* 0x00000001ff087887 */ /* 0x000fe40008000000 */
[----:B------:R-:W-:-:S04]  /*3350*/  USEL UR7, UR7, URZ, UP0 ;  /* 0x000000ff07077287 */ /* 0x000fc80008000000 */
[----:B------:R-:W-:Y:S01]  /*3360*/  ULEA UR7, UR7, UR6, 0x3 ;  /* 0x0000000607077291 */ /* 0x000fe2000f8e18ff */
[----:B--2---:R-:W-:-:S04]  /*3370*/  LOP3.LUT R2, R12, UR8, RZ, 0x3c, !PT ;  /* 0x000000080c027c12 */ /* 0x004fc8000f8e3cff */
[----:B------:R-:W-:-:S04]  /*3380*/  SHF.L.U32 R0, R2, 0x1f, RZ ;  /* 0x0000001f02007819 */ /* 0x000fc800000006ff */
[----:B------:R-:W2:Y:S02]  /*3390*/  SYNCS.PHASECHK.TRANS64 P0, [UR7+0x100], R0 ;  /* 0x00010000ff0075a7 */ /* 0x000ea40008001007 */
[----:B-12---:R-:W-:Y:S05]  /*33a0*/  @P0 EXIT ;  /* 0x000000000000094d */ /* 0x006fea0003800000 */
[----:B------:R-:W-:Y:S02]  /*33b0*/  SHF.L.U32 R2, R2, 0x1f, RZ ;  /* 0x0000001f02027819 */ /* 0x000fe400000006ff */
[----:B------:R-:W-:-:S07]  /*33c0*/  MOV R0, UR7 ;  /* 0x0000000700007c02 */ /* 0x000fce0008000f00 */
.L_x_64:
[----:B-1----:R1:W2:Y:S02]  /*33d0*/  SYNCS.PHASECHK.TRANS64.TRYWAIT P0, [R0+URZ+0x100], R2 ;  /* 0x00010002000075a7 */ /* 0x0022a400080011ff */
[----:B--2---:R-:W-:Y:S05]  /*33e0*/  @!P0 NANOSLEEP.SYNCS 0x989680 ;  /* 0x009896800000895d */ /* 0x004fea0003900000 */
[----:B------:R-:W2:Y:S02]  /*33f0*/  @!P0 SYNCS.PHASECHK.TRANS64 P0, [R0+URZ+0x100], R2 ;  /* 0x00010002000085a7 */ /* 0x000ea400080010ff */
[----:B--2---:R-:W-:Y:S05]  /*3400*/  @P0 EXIT ;  /* 0x000000000000094d */ /* 0x004fea0003800000 */
[----:B------:R-:W-:Y:S05]  /*3410*/  BRA `(.L_x_64) ;  /* 0xfffffffc00ec7947 */ /* 0x000fea000383ffff */
.L_x_57:
[----:B------:R-:W-:Y:S05]  /*3420*/  BRA.U UP5, `(.L_x_65) ;  /* 0x0000000d05d47547 */ /* 0x000fea000b800000 */
[----:B------:R-:W-:Y:S01]  /*3430*/  UMOV UR4, 0x40 ;  /* 0x0000004000047882 */ /* 0x000fe20000000000 */
[----:B------:R-:W-:Y:S01]  /*3440*/  NOP ;  /* 0x0000000000007918 */ /* 0x000fe20000000000 */
[----:B------:R-:W-:Y:S01]  /*3450*/  ULEA UR5, UR48, UR4, 0x18 ;  /* 0x0000000430057291 */ /* 0x000fe2000f8ec0ff */
[----:B------:R-:W-:Y:S02]  /*3460*/  UMOV UR6, 0x400 ;  /* 0x0000040000067882 */ /* 0x000fe40000000000 */
[----:B------:R-:W-:-:S06]  /*3470*/  ULEA UR6, UR48, UR6, 0x18 ;  /* 0x0000000630067291 */ /* 0x000fcc000f8ec0ff */
[----:B------:R-:W2:Y:S02]  /*3480*/  LDS.U8 R0, [UR5+0x1c] ;  /* 0x00001c05ff007984 */ /* 0x000ea40008000000 */
[----:B--2---:R-:W-:-:S13]  /*3490*/  ISETP.NE.AND P0, PT, R0, RZ, PT ;  /* 0x000000ff0000720c */ /* 0x004fda0003f05270 */
[----:B------:R-:W-:Y:S05]  /*34a0*/  @P0 BRA `(.L_x_66) ;  /* 0x0000000000580947 */ /* 0x000fea0003800000 */
[----:B------:R-:W-:-:S13]  /*34b0*/  ELECT P0, URZ, PT ;  /* 0x0000000000ff782f */ /* 0x000fda0003800000 */
[----:B------:R-:W-:Y:S05]  /*34c0*/  @!P0 BRA `(.L_x_67) ;  /* 0x0000000000608947 */ /* 0x000fea0003800000 */
[----:B------:R-:W-:Y:S01]  /*34d0*/  UMOV UR4, 0x10 ;  /* 0x0000001000047882 */ /* 0x000fe20000000000 */
[----:B------:R-:W-:Y:S01]  /*34e0*/  HFMA2 R0, -RZ, RZ, 0, 5.9604644775390625e-08 ;  /* 0x00000001ff007431 */ /* 0x000fe200000001ff */
[----:B------:R-:W-:-:S03]  /*34f0*/  MOV R3, 0xffff ;  /* 0x0000ffff00037802 */ /* 0x000fc60000000f00 */
[----:B------:R-:W-:Y:S04]  /*3500*/  DEPBAR.LE SB2, 0x36 ;  /* 0x0000ad800000791a */ /* 0x000fe80000000000 */
[----:B------:R-:W2:Y:S02]  /*3510*/  UTCATOMSWS.FIND_AND_SET.ALIGN UP0, UR4, UR4 ;  /* 0x00000004000475e3 */ /* 0x000ea40008000800 */
[----:B--2---:R-:W-:Y:S01]  /*3520*/  MOV R4, UR4 ;  /* 0x0000000400047c02 */ /* 0x004fe20008000f00 */
[----:B------:R-:W-:Y:S06]  /*3530*/  BRA.U UP0, `(.L_x_68) ;  /* 0x0000000100187547 */ /* 0x000fec000b800000 */
.L_x_69:
[----:B------:R-:W-:Y:S05]  /*3540*/  NANOSLEEP 0x64 ;  /* 0x000000640000795d */ /* 0x000fea0003800000 */
[----:B------:R-:W-:-:S05]  /*3550*/  UMOV UR4, 0x10 ;  /* 0x0000001000047882 */ /* 0x000fca0000000000 */
[----:B------:R-:W-:Y:S04]  /*3560*/  DEPBAR.LE SB2, 0x36 ;  /* 0x0000ad800000791a */ /* 0x000fe80000000000 */
[----:B------:R-:W2:Y:S02]  /*3570*/  UTCATOMSWS.FIND_AND_SET.ALIGN UP0, UR4, UR4 ;  /* 0x00000004000475e3 */ /* 0x000ea40008000800 */
[----:B--2---:R-:W-:Y:S01]  /*3580*/  MOV R4, UR4 ;  /* 0x0000000400047c02 */ /* 0x004fe20008000f00 */
[----:B------:R-:W-:Y:S05]  /*3590*/  BRA.U !UP0, `(.L_x_69) ;  /* 0xfffffffd08e87547 */ /* 0x000fea000b83ffff */
.L_x_68:
[-C--:B------:R-:W-:Y:S02]  /*35a0*/  SHF.L.U32 R3, R3, R4.reuse, RZ ;  /* 0x0000000403037219 */ /* 0x080fe400000006ff */
[----:B------:R-:W-:Y:S01]  /*35b0*/  SHF.L.U32 R0, R0, R4, RZ ;  /* 0x0000000400007219 */ /* 0x000fe200000006ff */
[----:B------:R-:W-:Y:S02]  /*35c0*/  IMAD.SHL.U32 R4, R4, 0x20, RZ ;  /* 0x0000002004047824 */ /* 0x000fe400078e00ff */
[----:B------:R2:W-:Y:S04]  /*35d0*/  ATOMS.OR RZ, [UR5+0x14], R3 ;  /* 0x00001403ffff798c */ /* 0x0005e8000b000005 */
[----:B------:R2:W-:Y:S04]  /*35e0*/  ATOMS.OR RZ, [UR5+0x18], R0 ;  /* 0x00001800ffff798c */ /* 0x0005e8000b000005 */
[----:B------:R2:W-:Y:S01]  /*35f0*/  STS [UR6+0x1a0], R4 ;  /* 0x0001a004ff007988 */ /* 0x0005e20008000806 */
[----:B------:R-:W-:Y:S05]  /*3600*/  BRA `(.L_x_67) ;  /* 0x0000000000107947 */ /* 0x000fea0003800000 */
.L_x_66:
[----:B------:R-:W-:Y:S02]  /*3610*/  MOV R0, 0xffffffff ;  /* 0xffffffff00007802 */ /* 0x000fe40000000f00 */
[----:B------:R-:W-:-:S03]  /*3620*/  MOV R4, 0x3650 ;  /* 0x0000365000047802 */ /* 0x000fc60000000f00 */
[----:B------:R2:W-:Y:S04]  /*3630*/  STS [UR6+0x1a0], R0 ;  /* 0x0001a000ff007988 */ /* 0x0005e80008000806 */
[----:B-12--5:R-:W-:Y:S05]  /*3640*/  CALL.REL.NOINC `($__internal_1_$__cuda_sm10x_tcgen05_guardrail_trap_phase_invalid_during_alloc) ;  /* 0x0000004400147944 */ /* 0x026fea0003c00000 */
.L_x_67:
[----:B------:R-:W-:Y:S05]  /*3650*/  WARPSYNC.ALL ;  /* 0x0000000000007948 */ /* 0x000fea0003800000 */
[----:B------:R-:W3:Y:S01]  /*3660*/  S2UR UR4, SR_CgaCtaId ;  /* 0x00000000000479c3 */ /* 0x000ee20000008800 */
[----:B------:R-:W-:Y:S01]  /*3670*/  UMOV UR26, 0x400 ;  /* 0x00000400001a7882 */ /* 0x000fe20000000000 */
[----:B------:R-:W-:-:S06]  /*3680*/  NOP ;  /* 0x0000000000007918 */ /* 0x000fcc0000000000 */
[----:B------:R-:W-:Y:S06]  /*3690*/  BAR.ARV 0x6, 0xa0 ;  /* 0x0182800000007b1d */ /* 0x000fec0000002000 */
[----:B------:R-:W4:Y:S01]  /*36a0*/  LDCU UR5, c[0x0][0x38c] ;  /* 0x00007180ff0577ac */ /* 0x000f220008000800 */
[----:B------:R-:W-:Y:S01]  /*36b0*/  LOP3.LUT R2, R2, 0xffff, RZ, 0xc0, !PT ;  /* 0x0000ffff02027812 */ /* 0x000fe200078ec0ff */
[----:B------:R-:W-:Y:S01]  /*36c0*/  IMAD.MOV.U32 R11, RZ, RZ, 0x1 ;  /* 0x00000001ff0b7424 */ /* 0x000fe200078e00ff */
[----:B------:R-:W-:Y:S01]  /*36d0*/  CS2R R8, SRZ ;  /* 0x0000000000087805 */ /* 0x000fe2000001ff00 */
[----:B------:R-:W1:Y:S01]  /*36e0*/  LDCU UR7, c[0x0][0x38c] ;  /* 0x00007180ff0777ac */ /* 0x000e620008000800 */
[----:B------:R-:W-:Y:S01]  /*36f0*/  R2UR UR27, R2 ;  /* 0x00000000021b72ca */ /* 0x000fe200000e0000 */
[----:B------:R-:W-:Y:S01]  /*3700*/  IMAD.MOV.U32 R10, RZ, RZ, RZ ;  /* 0x000000ffff0a7224 */ /* 0x000fe200078e00ff */
[----:B------:R-:W-:Y:S01]  /*3710*/  UMOV UR30, URZ ;  /* 0x000000ff001e7c82 */ /* 0x000fe20008000000 */
[----:B------:R-:W-:Y:S01]  /*3720*/  UMOV UR24, URZ ;  /* 0x000000ff00187c82 */ /* 0x000fe20008000000 */
[----:B---3--:R-:W-:Y:S01]  /*3730*/  ULEA UR26, UR4, UR26, 0x18 ;  /* 0x0000001a041a7291 */ /* 0x008fe2000f8ec0ff */
[----:B------:R-:W-:Y:S01]  /*3740*/  UMOV UR38, 0x0 ;  /* 0x0000000000267882 */ /* 0x000fe20000000000 */
[----:B------:R-:W-:-:S02]  /*3750*/  UMOV UR39, 0x4100010 ;  /* 0x0410001000277882 */ /* 0x000fc40000000000 */
[----:B------:R-:W-:Y:S02]  /*3760*/  UIADD3 UR4, UPT, UPT, UR26, 0x2400, URZ ;  /* 0x000024001a047890 */ /* 0x000fe4000fffe0ff */
[----:B------:R-:W-:Y:S02]  /*3770*/  UIADD3 UR6, UPT, UPT, UR26, 0x1c400, URZ ;  /* 0x0001c4001a067890 */ /* 0x000fe4000fffe0ff */
[----:B----4-:R-:W-:Y:S01]  /*3780*/  UIADD3 UR5, UPT, UPT, UR5, 0x7f, URZ ;  /* 0x0000007f05057890 */ /* 0x010fe2000fffe0ff */
[----:B--2---:R-:W2:Y:S01]  /*3790*/  LDS R0, [UR26+0x1a0] ;  /* 0x0001a01aff007984 */ /* 0x004ea20008000800 */
[----:B-1----:R-:W-:Y:S01]  /*37a0*/  UMOV UR36, 0x0 ;  /* 0x0000000000247882 */ /* 0x002fe20000000000 */
[----:B------:R-:W-:Y:S01]  /*37b0*/  UMOV UR37, 0x4100010 ;  /* 0x0410001000257882 */ /* 0x000fe20000000000 */
[----:B------:R-:W-:Y:S02]  /*37c0*/  USHF.R.S32.HI UR40, URZ, 0x1f, UR5 ;  /* 0x0000001fff287899 */ /* 0x000fe40008011405 */
[----:B------:R-:W-:-:S02]  /*37d0*/  UISETP.GE.AND UP4, UPT, UR7, 0x1, UPT ;  /* 0x000000010700788c */ /* 0x000fc4000bf86270 */
[----:B------:R-:W-:Y:S02]  /*37e0*/  ULEA.HI UR40, UR40, UR5, URZ, 0x7 ;  /* 0x0000000528287291 */ /* 0x000fe4000f8f38ff */
[----:B------:R-:W-:Y:S02]  /*37f0*/  USHF.R.U32.HI UR5, URZ, 0x4, UR4 ;  /* 0x00000004ff057899 */ /* 0x000fe40008011604 */
[----:B------:R-:W-:Y:S02]  /*3800*/  USHF.R.S32.HI UR40, URZ, 0x7, UR40 ;  /* 0x00000007ff287899 */ /* 0x000fe40008011428 */
[----:B------:R-:W-:Y:S02]  /*3810*/  USHF.R.U32.HI UR4, URZ, 0x4, UR6 ;  /* 0x00000004ff047899 */ /* 0x000fe40008011606 */
[----:B------:R-:W-:Y:S02]  /*3820*/  UISETP.LT.AND UP0, UPT, UR40, 0x1, UPT ;  /* 0x000000012800788c */ /* 0x000fe4000bf01270 */
[----:B------:R-:W-:-:S02]  /*3830*/  ULOP3.LUT UR5, UR5, 0x3fff, URZ, 0xc0, !UPT ;  /* 0x00003fff05057892 */ /* 0x000fc4000f8ec0ff */
[----:B------:R-:W-:Y:S02]  /*3840*/  ULOP3.LUT UR4, UR4, 0x3fff, URZ, 0xc0, !UPT ;  /* 0x00003fff04047892 */ /* 0x000fe4000f8ec0ff */
[----:B------:R-:W-:Y:S02]  /*3850*/  USEL UR41, UR40, 0x1, !UP0 ;  /* 0x0000000128297887 */ /* 0x000fe4000c000000 */
[----:B------:R-:W-:Y:S02]  /*3860*/  ULOP3.LUT UR28, UR5, 0x10000, URZ, 0xfc, !UPT ;  /* 0x00010000051c7892 */ /* 0x000fe4000f8efcff */
[----:B------:R-:W-:Y:S02]  /*3870*/  ULOP3.LUT UR29, UR4, 0x10000, URZ, 0xfc, !UPT ;  /* 0x00010000041d7892 */ /* 0x000fe4000f8efcff */
[----:B------:R-:W-:Y:S01]  /*3880*/  UIADD3 UR41, UPT, UPT, -UR41, URZ, URZ ;  /* 0x000000ff29297290 */ /* 0x000fe2000fffe1ff */
[----:B------:R-:W-:Y:S01]  /*3890*/  UMOV UR34, 0x0 ;  /* 0x0000000000227882 */ /* 0x000fe20000000000 */
[----:B------:R-:W-:Y:S01]  /*38a0*/  UMOV UR35, 0x4100010 ;  /* 0x0410001000237882 */ /* 0x000fe20000000000 */
[----:B------:R-:W-:Y:S01]  /*38b0*/  UMOV UR32, 0x0 ;  /* 0x0000000000207882 */ /* 0x000fe20000000000 */
[----:B------:R-:W-:Y:S01]  /*38c0*/  UMOV UR33, 0x4100010 ;  /* 0x0410001000217882 */ /* 0x000fe20000000000 */
[----:B--2---:R-:W-:-:S15]  /*38d0*/  R2UR UR42, R0 ;  /* 0x00000000002a72ca */ /* 0x004fde00000e0000 */
.L_x_76:
[----:B------:R-:W-:Y:S02]  /*38e0*/  LEA R0, R10, UR26, 0x3 ;  /* 0x0000001a0a007c11 */ /* 0x000fe4000f8e18ff */
[----:B------:R-:W-:Y:S02]  /*38f0*/  SHF.L.U32 R2, R9, 0x1f, RZ ;  /* 0x0000001f09027819 */ /* 0x000fe400000006ff */
[----:B------:R-:W-:Y:S01]  /*3900*/  PLOP3.LUT P0, PT, PT, PT, UP4, 0x80, 0x8 ;  /* 0x000000000008781c */ /* 0x000fe20003f0f048 */
[----:B------:R-:W-:Y:S01]  /*3910*/  VIADD R3, R0, 0x100 ;  /* 0x0000010000037836 */ /* 0x000fe20000000000 */
[----:B-1----:R-:W1:Y:S02]  /*3920*/  SYNCS.PHASECHK.TRANS64.TRYWAIT P1, [R0+URZ+0xf0], R2 ;  /* 0x0000f002000075a7 */ /* 0x002e6400080211ff */
[----:B-1-3--:R-:W-:Y:S09]  /*3930*/  @!P1 BRA `(.L_x_70) ;  /* 0x0000003c00249947 */ /* 0x00aff20003800000 */
.L_x_145:
[----:B------:R-:W-:Y:S01]  /*3940*/  LEA R4, R10, UR26, 0x4 ;  /* 0x0000001a0a047c11 */ /* 0x000fe2000f8e20ff */
[----:B------:R-:W-:Y:S01]  /*3950*/  @UP4 ULEA UR4, UR24, UR26, 0x3 ;  /* 0x0000001a18044291 */ /* 0x000fe2000f8e18ff */
[----:B------:R-:W-:Y:S01]  /*3960*/  PLOP3.LUT P2, PT, PT, PT, PT, 0x80, 0x8 ;  /* 0x000000000008781c */ /* 0x000fe20003f4f070 */
[----:B------:R-:W-:Y:S01]  /*3970*/  ULEA UR31, UR30, UR26, 0x3 ;  /* 0x0000001a1e1f7291 */ /* 0x000fe2000f8e18ff */
[----:B------:R-:W-:Y:S02]  /*3980*/  PRMT R3, RZ, 0x654, R3 ;  /* 0x00000654ff037816 */ /* 0x000fe40000000003 */
[----:B------:R-:W2:Y:S01]  /*3990*/  LDS.128 R4, [R4+0x180] ;  /* 0x0001800004047984 */ /* 0x000ea20000000c00 */
[----:B-1----:R-:W-:Y:S02]  /*39a0*/  @P0 SHF.L.U32 R2, R8, 0x1f, RZ ;  /* 0x0000001f08020819 */ /* 0x002fe400000006ff */
[----:B------:R-:W-:Y:S01]  /*39b0*/  SHF.L.U32 R0, R11, 0x1f, RZ ;  /* 0x0000001f0b007819 */ /* 0x000fe200000006ff */
[----:B------:R-:W-:Y:S01]  /*39c0*/  @!PT LDS RZ, [RZ] ;  /* 0x00000000fffff984 */ /* 0x000fe20000000800 */
[----:B------:R-:W-:Y:S01]  /*39d0*/  @!PT LDS RZ, [RZ] ;  /* 0x00000000fffff984 */ /* 0x000fe20000000800 */
[----:B------:R-:W-:Y:S01]  /*39e0*/  @!PT LDS RZ, [RZ] ;  /* 0x00000000fffff984 */ /* 0x000fe20000000800 */
[----:B------:R-:W-:Y:S01]  /*39f0*/  @!PT LDS RZ, [RZ] ;  /* 0x00000000fffff984 */ /* 0x000fe20000000800 */
[----:B------:R1:W-:Y:S06]  /*3a00*/  MEMBAR.ALL.CTA ;  /* 0x0000000000007992 */ /* 0x0003ec0000008000 */
[----:B-1----:R-:W1:Y:S02]  /*3a10*/  FENCE.VIEW.ASYNC.S ;  /* 0x00000000000073c6 */ /* 0x002e640000000000 */
[----:B-1----:R1:W-:Y:S01]  /*3a20*/  SYNCS.ARRIVE.TRANS64.RED.A1T0 RZ, [R3+URZ], RZ ;  /* 0x000000ff03ff79a7 */ /* 0x0023e200081004ff */
[----:B------:R1:W3:Y:S01]  /*3a30*/  @P0 SYNCS.PHASECHK.TRANS64.TRYWAIT P2, [UR4], R2 ;  /* 0x00000002ff0005a7 */ /* 0x0002e20008041104 */
[----:B------:R-:W-:Y:S01]  /*3a40*/  ULEA.HI UR4, UR30, UR30, URZ, 0x1 ;  /* 0x0000001e1e047291 */ /* 0x000fe2000f8f08ff */
[----:B--2---:R-:W-:-:S03]  /*3a50*/  LOP3.LUT P1, RZ, R6, 0x1, RZ, 0xc0, !PT ;  /* 0x0000000106ff7812 */ /* 0x004fc6000782c0ff */
[----:B------:R-:W-:Y:S02]  /*3a60*/  USHF.L.U32 UR11, UR4, 0x5, URZ ;  /* 0x00000005040b7899 */ /* 0x000fe400080006ff */
[----:B------:R-:W-:Y:S02]  /*3a70*/  ULOP3.LUT UR4, UR4, 0xffe, URZ, 0xc0, !UPT ;  /* 0x00000ffe04047892 */ /* 0x000fe4000f8ec0ff */
[----:B------:R-:W-:Y:S02]  /*3a80*/  ULOP3.LUT UR11, UR11, 0xffffffc0, URZ, 0xc0, !UPT ;  /* 0xffffffc00b0b7892 */ /* 0x000fe4000f8ec0ff */
[----:B------:R-:W-:Y:S02]  /*3a90*/  UIADD3 UR4, UPT, UPT, -UR4, UR30, URZ ;  /* 0x0000001e04047290 */ /* 0x000fe4000fffe1ff */
[----:B------:R-:W-:Y:S01]  /*3aa0*/  UIADD3 UR11, UPT, UPT, UR42, UR11, URZ ;  /* 0x0000000b2a0b7290 */ /* 0x000fe2000fffe0ff */
[----:B------:R-:W2:Y:S03]  /*3ab0*/  SYNCS.PHASECHK.TRANS64.TRYWAIT P0, [UR31+0x130], R0 ;  /* 0x00013000ff0075a7 */ /* 0x000ea6000800111f */
[----:B------:R-:W-:Y:S01]  /*3ac0*/  ULEA UR11, UR4, UR11, 0x14 ;  /* 0x0000000b040b7291 */ /* 0x000fe2000f8ea0ff */
[----:B-123--:R-:W-:Y:S11]  /*3ad0*/  @!P0 BRA `(.L_x_71) ;  /* 0x0000003800d08947 */ /* 0x00eff60003800000 */
.L_x_147:
[----:B------:R-:W-:Y:S01]  /*3ae0*/  IADD3 R10, PT, PT, R10, 0x1, RZ ;  /* 0x000000010a0a7810 */ /* 0x000fe20007ffe0ff */
[----:B------:R-:W-:Y:S06]  /*3af0*/  BRA.U !UP4, `(.L_x_72) ;  /* 0x000000010cc07547 */ /* 0x000fec000b800000 */
[----:B------:R-:W-:Y:S01]  /*3b00*/  UPLOP3.LUT UP2, UPT, UPT, UPT, UPT, 0x40, 0x4 ;  /* 0x000000000004789c */ /* 0x000fe20003f4e870 */
[----:B------:R-:W-:Y:S01]  /*3b10*/  UMOV UR23, UR41 ;  /* 0x0000002900177c82 */ /* 0x000fe20008000000 */
[----:B------:R-:W-:Y:S01]  /*3b20*/  UMOV UR22, UR40 ;  /* 0x0000002800167c82 */ /* 0x000fe20008000000 */
[----:B------:R-:W-:-:S08]  /*3b30*/  UMOV UR10, UR24 ;  /* 0x00000018000a7c82 */ /* 0x000fd00008000000 */
.L_x_75:
[----:B------:R-:W-:Y:S02]  /*3b40*/  UIADD3 UR23, UPT, UPT, UR23, 0x1, URZ ;  /* 0x0000000117177890 */ /* 0x000fe4000fffe0ff */
[----:B--2---:R-:W-:Y:S02]  /*3b50*/  ULEA UR5, UR10, UR26, 0x3 ;  /* 0x0000001a0a057291 */ /* 0x004fe4000f8e18ff */
[----:B------:R-:W-:Y:S01]  /*3b60*/  UISETP.NE.AND UP3, UPT, UR23, URZ, UPT ;  /* 0x000000ff1700728c */ /* 0x000fe2000bf65270 */
[----:B---3--:R-:W-:Y:S10]  /*3b70*/  @P2 BRA `(.L_x_73) ;  /* 0x00000000000c2947 */ /* 0x008ff40003800000 */
[----:B-1----:R-:W-:Y:S04]  /*3b80*/  SHF.L.U32 R2, R8, 0x1f, RZ ;  /* 0x0000001f08027819 */ /* 0x002fe800000006ff */
[----:B------:R-:W1:Y:S02]  /*3b90*/  SYNCS.PHASECHK.TRANS64.TRYWAIT P0, [UR5], R2 ;  /* 0x00000002ff0075a7 */ /* 0x000e640008001105 */
[----:B-1----:R-:W-:Y:S05]  /*3ba0*/  @!P0 BRA `(.L_x_74) ;  /* 0x0000003800b48947 */ /* 0x002fea0003800000 */
.L_x_73:
[----:B------:R-:W-:Y:S01]  /*3bb0*/  UISETP.NE.AND UP0, UPT, UR22, 0x1, UPT ;  /* 0x000000011600788c */ /* 0x000fe2000bf05270 */
[----:B------:R-:W-:Y:S01]  /*3bc0*/  PLOP3.LUT P2, PT, PT, PT, PT, 0x80, 0x8 ;  /* 0x000000000008781c */ /* 0x000fe20003f4f070 */
[----:B------:R-:W-:Y:S02]  /*3bd0*/  UIADD3 UR4, UPT, UPT, UR10, 0x1, URZ ;  /* 0x000000010a047890 */ /* 0x000fe4000fffe0ff */
[----:B------:R-:W-:Y:S02]  /*3be0*/  UIADD3 UR25, UPT, UPT, UR5, 0x68, URZ ;  /* 0x0000006805197890 */ /* 0x000fe4000fffe0ff */
[----:B------:R-:W-:Y:S01]  /*3bf0*/  UISETP.NE.AND UP1, UPT, UR4, 0xd, UPT ;  /* 0x0000000d0400788c */ /* 0x000fe2000bf25270 */
[----:B------:R-:W-:Y:S01]  /*3c00*/  PLOP3.LUT P0, PT, PT, PT, UP0, 0x80, 0x8 ;  /* 0x000000000008781c */ /* 0x000fe20003f0f008 */
[----:B------:R-:W-:Y:S02]  /*3c10*/  UIADD3 UR22, UPT, UPT, UR22, -0x1, URZ ;  /* 0xffffffff16167890 */ /* 0x000fe4000fffe0ff */
[----:B------:R-:W-:Y:S02]  /*3c20*/  USEL UR6, URZ, 0x1, UP1 ;  /* 0x00000001ff067887 */ /* 0x000fe40008800000 */
[----:B------:R-:W-:Y:S01]  /*3c30*/  USEL UR24, UR4, URZ, UP1 ;  /* 0x000000ff04187287 */ /* 0x000fe20008800000 */
[----:B------:R-:W-:Y:S01]  /*3c40*/  UMOV UR7, 0x40004040 ;  /* 0x4000404000077882 */ /* 0x000fe20000000000 */
[----:B------:R-:W-:Y:S02]  /*3c50*/  UMOV UR5, 0x40004040 ;  /* 0x4000404000057882 */ /* 0x000fe40000000000 */
[----:B------:R-:W-:Y:S01]  /*3c60*/  @UP0 ULEA UR4, UR24, UR26, 0x3 ;  /* 0x0000001a18040291 */ /* 0x000fe2000f8e18ff */
[----:B------:R-:W-:Y:S01]  /*3c70*/  LOP3.LUT R8, R8, UR6, RZ, 0x3c, !PT ;  /* 0x0000000608087c12 */ /* 0x000fe2000f8e3cff */
[----:B------:R-:W-:Y:S01]  /*3c80*/  ULEA UR6, UR10, UR29, 0x9 ;  /* 0x0000001d0a067291 */ /* 0x000fe2000f8e48ff */
[----:B------:R-:W-:Y:S02]  /*3c90*/  UMOV UR21, 0x40004040 ;  /* 0x4000404000157882 */ /* 0x000fe40000000000 */
[----:B-1----:R-:W-:Y:S01]  /*3ca0*/  @P0 SHF.L.U32 R0, R8, 0x1f, RZ ;  /* 0x0000001f08000819 */ /* 0x002fe200000006ff */
[----:B------:R-:W-:Y:S02]  /*3cb0*/  UIADD3 UR20, UPT, UPT, UR6, 0x2, URZ ;  /* 0x0000000206147890 */ /* 0x000fe4000fffe0ff */
[----:B------:R-:W-:Y:S01]  /*3cc0*/  UIADD3 UR16, UPT, UPT, UR6, 0x4, URZ ;  /* 0x0000000406107890 */ /* 0x000fe2000fffe0ff */
[----:B------:R2:W3:Y:S01]  /*3cd0*/  @P0 SYNCS.PHASECHK.TRANS64.TRYWAIT P2, [UR4], R0 ;  /* 0x00000000ff0005a7 */ /* 0x0004e20008041104 */
[----:B------:R-:W-:Y:S02]  /*3ce0*/  ULEA UR4, UR10, UR28, 0x9 ;  /* 0x0000001c0a047291 */ /* 0x000fe4000f8e48ff */
[----:B------:R-:W-:Y:S02]  /*3cf0*/  UIADD3 UR12, UPT, UPT, UR6, 0x6, URZ ;  /* 0x00000006060c7890 */ /* 0x000fe4000fffe0ff */
[----:B------:R-:W-:Y:S02]  /*3d00*/  UIADD3 UR18, UPT, UPT, UR4, 0x2, URZ ;  /* 0x0000000204127890 */ /* 0x000fe4000fffe0ff */
[----:B------:R-:W-:Y:S02]  /*3d10*/  UIADD3 UR14, UPT, UPT, UR4, 0x4, URZ ;  /* 0x00000004040e7890 */ /* 0x000fe4000fffe0ff */
[----:B------:R-:W-:Y:S01]  /*3d20*/  UIADD3 UR8, UPT, UPT, UR4, 0x6, URZ ;  /* 0x0000000604087890 */ /* 0x000fe2000fffe0ff */
[----:B------:R2:W-:Y:S01]  /*3d30*/  UTCQMMA gdesc[UR4], gdesc[UR6], tmem[UR11], tmem[UR38], idesc[UR39], UP2 ;  /* 0x00ff2606040075ea */ /* 0x0005e2000900030b */
[----:B------:R-:W-:Y:S01]  /*3d40*/  UPLOP3.LUT UP2, UPT, UPT, UPT, UPT, 0x80, 0x8 ;  /* 0x000000000008789c */ /* 0x000fe20003f4f070 */
[----:B------:R-:W-:Y:S01]  /*3d50*/  UMOV UR19, 0x40004040 ;  /* 0x4000404000137882 */ /* 0x000fe20000000000 */
[----:B------:R-:W-:Y:S01]  /*3d60*/  UMOV UR17, 0x40004040 ;  /* 0x4000404000117882 */ /* 0x000fe20000000000 */
[----:B------:R2:W-:Y:S01]  /*3d70*/  UTCQMMA gdesc[UR18], gdesc[UR20], tmem[UR11], tmem[UR36], idesc[UR37], UPT ;  /* 0x00ff2414120075ea */ /* 0x0005e2000b80030b */
[----:B------:R-:W-:Y:S01]  /*3d80*/  UMOV UR15, 0x40004040 ;  /* 0x40004040000f7882 */ /* 0x000fe20000000000 */
[----:B------:R-:W-:Y:S01]  /*3d90*/  UMOV UR13, 0x40004040 ;  /* 0x40004040000d7882 */ /* 0x000fe20000000000 */
[----:B------:R-:W-:Y:S01]  /*3da0*/  UMOV UR9, 0x40004040 ;  /* 0x4000404000097882 */ /* 0x000fe20000000000 */
[----:B------:R2:W-:Y:S01]  /*3db0*/  UTCQMMA gdesc[UR14], gdesc[UR16], tmem[UR11], tmem[UR34], idesc[UR35], UPT ;  /* 0x00ff22100e0075ea */ /* 0x0005e2000b80030b */
[----:B------:R2:W-:Y:S01]  /*3dc0*/  UTCQMMA gdesc[UR8], gdesc[UR12], tmem[UR11], tmem[UR32], idesc[UR33], UPT ;  /* 0x00ff200c080075ea */ /* 0x0005e2000b80030b */
[----:B------:R2:W-:Y:S01]  /*3dd0*/  UTCBAR.MULTICAST [UR25], URZ, UR27 ;  /* 0x000000ff190073e9 */ /* 0x0005e2000800081b */
[----:B------:R-:W-:Y:S01]  /*3de0*/  UMOV UR10, UR24 ;  /* 0x00000018000a7c82 */ /* 0x000fe20008000000 */
[----:B------:R-:W-:Y:S05]  /*3df0*/  BRA.U UP3, `(.L_x_75) ;  /* 0xfffffffd03507547 */ /* 0x000fea000b83ffff */
.L_x_72:
[----:B--2---:R-:W-:Y:S01]  /*3e00*/  UIADD3 UR4, UPT, UPT, UR30, 0x1, URZ ;  /* 0x000000011e047890 */ /* 0x004fe2000fffe0ff */
[C---:B------:R-:W-:Y:S01]  /*3e10*/  ISETP.NE.AND P0, PT, R10.reuse, 0x2, PT ;  /* 0x000000020a00780c */ /* 0x040fe20003f05270 */
[----:B------:R-:W-:Y:S02]  /*3e20*/  UIADD3 UR5, UPT, UPT, UR31, 0x110, URZ ;  /* 0x000001101f057890 */ /* 0x000fe4000fffe0ff */
[----:B------:R-:W-:Y:S01]  /*3e30*/  UISETP.NE.AND UP0, UPT, UR4, 0x4, UPT ;  /* 0x000000040400788c */ /* 0x000fe2000bf05270 */
[----:B-1----:R-:W-:Y:S02]  /*3e40*/  SEL R0, RZ, 0x1, P0 ;  /* 0x00000001ff007807 */ /* 0x002fe40000000000 */
[----:B------:R-:W-:Y:S01]  /*3e50*/  SEL R10, R10, RZ, P0 ;  /* 0x000000ff0a0a7207 */ /* 0x000fe20000000000 */
[----:B------:R-:W-:Y:S01]  /*3e60*/  USEL UR6, URZ, 0x1, UP0 ;  /* 0x00000001ff067887 */ /* 0x000fe20008000000 */
[----:B------:R-:W-:Y:S01]  /*3e70*/  LOP3.LUT R9, R9, R0, RZ, 0x3c, !PT ;  /* 0x0000000009097212 */ /* 0x000fe200078e3cff */
[----:B------:R-:W-:Y:S01]  /*3e80*/  USEL UR30, UR4, URZ, UP0 ;  /* 0x000000ff041e7287 */ /* 0x000fe20008000000 */
[----:B------:R1:W-:Y:S03]  /*3e90*/  UTCBAR [UR5], URZ ;  /* 0x000000ff050073e9 */ /* 0x0003e600080000ff */
[----:B------:R-:W-:Y:S01]  /*3ea0*/  LOP3.LUT R11, R11, UR6, RZ, 0x3c, !PT ;  /* 0x000000060b0b7c12 */ /* 0x000fe2000f8e3cff */
[----:B------:R-:W-:Y:S07]  /*3eb0*/  @P1 BRA `(.L_x_76) ;  /* 0xfffffff800881947 */ /* 0x000fee000383ffff */
[----:B------:R-:W2:Y:S01]  /*3ec0*/  S2UR UR8, SR_CgaCtaId ;  /* 0x00000000000879c3 */ /* 0x000ea20000008800 */
[----:B------:R-:W-:Y:S01]  /*3ed0*/  ELECT P0, URZ, PT ;  /* 0x0000000000ff782f */ /* 0x000fe20003800000 */
[----:B------:R-:W-:Y:S01]  /*3ee0*/  IMAD.MOV.U32 R0, RZ, RZ, 0x1 ;  /* 0x00000001ff007424 */ /* 0x000fe200078e00ff */
[----:B------:R-:W-:Y:S01]  /*3ef0*/  UIADD3 UR26, UPT, UPT, UR26, 0x130, URZ ;  /* 0x000001301a1a7890 */ /* 0x000fe2000fffe0ff */
[----:B------:R-:W-:Y:S01]  /*3f00*/  SHF.L.U32 R2, R11, 0x1f, RZ ;  /* 0x0000001f0b027819 */ /* 0x000fe200000006ff */
[----:B------:R-:W-:-:S03]  /*3f10*/  UMOV UR4, 0x40 ;  /* 0x0000004000047882 */ /* 0x000fc60000000000 */
[----:B------:R-:W-:Y:S01]  /*3f20*/  UVIRTCOUNT.DEALLOC.SMPOOL 0x80 ;  /* 0x000000800000784c */ /* 0x000fe20000000000 */
[----:B--2---:R-:W-:Y:S02]  /*3f30*/  ULEA UR8, UR8, UR4, 0x18 ;  /* 0x0000000408087291 */ /* 0x004fe4000f8ec0ff */
[----:B------:R-:W-:-:S07]  /*3f40*/  ULEA UR4, UR30, UR26, 0x3 ;  /* 0x0000001a1e047291 */ /* 0x000fce000f8e18ff */
[----:B------:R2:W-:Y:S02]  /*3f50*/  @P0 STS.U8 [UR8+0x1c], R0 ;  /* 0x00001c00ff000988 */ /* 0x0005e40008000008 */
[----:B------:R-:W4:Y:S02]  /*3f60*/  SYNCS.PHASECHK.TRANS64.TRYWAIT P0, [UR4], R2 ;  /* 0x00000002ff0075a7 */ /* 0x000f240008001104 */
[----:B--2-4-:R-:W-:Y:S05]  /*3f70*/  @!P0 BRA `(.L_x_77) ;  /* 0x0000003400d88947 */ /* 0x014fea0003800000 */
.L_x_150:
[----:B------:R-:W-:-:S04]  /*3f80*/  UIADD3 UR4, UPT, UPT, UR30, 0x1, URZ ;  /* 0x000000011e047890 */ /* 0x000fc8000fffe0ff */
[----:B------:R-:W-:-:S04]  /*3f90*/  UISETP.NE.AND UP0, UPT, UR4, 0x4, UPT ;  /* 0x000000040400788c */ /* 0x000fc8000bf05270 */
[----:B------:R-:W-:Y:S02]  /*3fa0*/  USEL UR6, URZ, 0x1, UP0 ;  /* 0x00000001ff067887 */ /* 0x000fe40008000000 */
[----:B------:R-:W-:-:S04]  /*3fb0*/  USEL UR4, UR4, URZ, UP0 ;  /* 0x000000ff04047287 */ /* 0x000fc80008000000 */
[----:B-1----:R-:W-:Y:S01]  /*3fc0*/  ULEA UR5, UR4, UR26, 0x3 ;  /* 0x0000001a04057291 */ /* 0x002fe2000f8e18ff */
[----:B--2---:R-:W-:-:S04]  /*3fd0*/  LOP3.LUT R2, R11, UR6, RZ, 0x3c, !PT ;  /* 0x000000060b027c12 */ /* 0x004fc8000f8e3cff */
[----:B------:R-:W-:-:S04]  /*3fe0*/  SHF.L.U32 R3, R2, 0x1f, RZ ;  /* 0x0000001f02037819 */ /* 0x000fc800000006ff */
[----:B------:R-:W1:Y:S02]  /*3ff0*/  SYNCS.PHASECHK.TRANS64.TRYWAIT P0, [UR5], R3 ;  /* 0x00000003ff0075a7 */ /* 0x000e640008001105 */
[----:B-1----:R-:W-:Y:S05]  /*4000*/  @!P0 BRA `(.L_x_78) ;  /* 0x0000003400cc8947 */ /* 0x002fea0003800000 */
.L_x_152:
        /* <DEDUP_REMOVED lines=9> */
.L_x_154:
[----:B------:R-:W-:-:S04]  /*40a0*/  UIADD3 UR4, UPT, UPT, UR4, 0x1, URZ ;  /* 0x0000000104047890 */ /* 0x000fc8000fffe0ff */
[----:B------:R-:W-:-:S04]  /*40b0*/  UISETP.NE.AND UP0, UPT, UR4, 0x4, UPT ;  /* 0x000000040400788c */ /* 0x000fc8000bf05270 */
[----:B------:R-:W-:Y:S02]  /*40c0*/  USEL UR5, URZ, 0x1, UP0 ;  /* 0x00000001ff057887 */ /* 0x000fe40008000000 */
[----:B------:R-:W-:-:S04]  /*40d0*/  USEL UR4, UR4, URZ, UP0 ;  /* 0x000000ff04047287 */ /* 0x000fc80008000000 */
[----:B------:R-:W-:Y:S01]  /*40e0*/  ULEA UR4, UR4, UR26, 0x3 ;  /* 0x0000001a04047291 */ /* 0x000fe2000f8e18ff */
[----:B------:R-:W-:-:S04]  /*40f0*/  LOP3.LUT R2, R2, UR5, RZ, 0x3c, !PT ;  /* 0x0000000502027c12 */ /* 0x000fc8000f8e3cff */
[----:B------:R-:W-:-:S04]  /*4100*/  SHF.L.U32 R2, R2, 0x1f, RZ ;  /* 0x0000001f02027819 */ /* 0x000fc800000006ff */
[----:B------:R-:W2:Y:S02]  /*4110*/  SYNCS.PHASECHK.TRANS64.TRYWAIT P0, [UR4], R2 ;  /* 0x00000002ff0075a7 */ /* 0x000ea40008001104 */
[----:B--2---:R-:W-:Y:S05]  /*4120*/  @!P0 BRA `(.L_x_80) ;  /* 0x0000003400b48947 */ /* 0x004fea0003800000 */
.L_x_156:
[----:B------:R-:W-:Y:S01]  /*4130*/  NOP ;  /* 0x0000000000007918 */ /* 0x000fe20000000000 */
[----:B-1----:R-:W1:Y:S01]  /*4140*/  LDS R0, [UR8+0x14] ;  /* 0x00001408ff007984 */ /* 0x002e620008000800 */
[----:B------:R-:W-:Y:S01]  /*4150*/  ULOP3.LUT UR4, UR42, 0xffff, URZ, 0xc0, !UPT ;  /* 0x0000ffff2a047892 */ /* 0x000fe2000f8ec0ff */
[----:B------:R-:W-:Y:S01]  /*4160*/  UMOV UR5, 0xffff ;  /* 0x0000ffff00057882 */ /* 0x000fe20000000000 */
[----:B------:R-:W-:Y:S02]  /*4170*/  UMOV UR6, 0x1 ;  /* 0x0000000100067882 */ /* 0x000fe40000000000 */
[----:B------:R-:W-:-:S04]  /*4180*/  USHF.R.U32.HI UR4, URZ, 0x5, UR4 ;  /* 0x00000005ff047899 */ /* 0x000fc80008011604 */
[----:B------:R-:W-:Y:S02]  /*4190*/  USHF.L.U32 UR5, UR5, UR4, URZ ;  /* 0x0000000405057299 */ /* 0x000fe400080006ff */
[----:B------:R-:W-:-:S04]  /*41a0*/  USHF.L.U32 UR4, UR6, UR4, URZ ;  /* 0x0000000406047299 */ /* 0x000fc800080006ff */
[----:B-1----:R-:W-:-:S04]  /*41b0*/  LOP3.LUT R0, R0, UR5, RZ, 0xc0, !PT ;  /* 0x0000000500007c12 */ /* 0x002fc8000f8ec0ff */
[----:B------:R-:W-:-:S13]  /*41c0*/  ISETP.NE.AND P0, PT, R0, UR5, PT ;  /* 0x0000000500007c0c */ /* 0x000fda000bf05270 */
[----:B------:R-:W-:Y:S05]  /*41d0*/  @P0 BRA `(.L_x_81) ;  /* 0x0000000000580947 */ /* 0x000fea0003800000 */
[----:B------:R-:W1:Y:S02]  /*41e0*/  LDS R0, [UR8+0x18] ;  /* 0x00001808ff007984 */ /* 0x000e640008000800 */
[----:B-1----:R-:W-:-:S04]  /*41f0*/  LOP3.LUT R0, R0, UR4, RZ, 0xc0, !PT ;  /* 0x0000000400007c12 */ /* 0x002fc8000f8ec0ff */
[----:B------:R-:W-:-:S13]  /*4200*/  ISETP.NE.AND P0, PT, R0, UR4, PT ;  /* 0x0000000400007c0c */ /* 0x000fda000bf05270 */
[----:B------:R-:W-:Y:S05]  /*4210*/  @P0 BRA `(.L_x_82) ;  /* 0x00000000003c0947 */ /* 0x000fea0003800000 */
[----:B------:R-:W1:Y:S01]  /*4220*/  S2R R2, SR_LANEID ;  /* 0x0000000000027919 */ /* 0x000e620000000000 */
[----:B------:R-:W-:-:S06]  /*4230*/  ULOP3.LUT UR5, URZ, UR5, URZ, 0x33, !UPT ;  /* 0x00000005ff057292 */ /* 0x000fcc000f8e33ff */
[----:B------:R-:W-:-:S04]  /*4240*/  IMAD.U32 R0, RZ, RZ, UR5 ;  /* 0x00000005ff007e24 */ /* 0x000fc8000f8e00ff */
[----:B------:R2:W4:Y:S02]  /*4250*/  REDUX UR7, R0 ;  /* 0x00000000000773c4 */ /* 0x0005240000000000 */
[----:B------:R1:W-:Y:S01]  /*4260*/  UTCATOMSWS.AND URZ, UR5 ;  /* 0x0000000500ff79e3 */ /* 0x0003e20008000000 */
[----:B--2---:R-:W-:Y:S01]  /*4270*/  LOP3.LUT R0, RZ, UR4, RZ, 0x33, !PT ;  /* 0x00000004ff007c12 */ /* 0x004fe2000f8e33ff */
[----:B------:R-:W-:Y:S02]  /*4280*/  VOTEU.ANY UR4, UPT, PT ;  /* 0x0000000000047886 */ /* 0x000fe400038e0100 */
[----:B------:R-:W-:Y:S02]  /*4290*/  UFLO.U32 UR4, UR4 ;  /* 0x00000004000472bd */ /* 0x000fe400080e0000 */
[----:B------:R-:W2:Y:S04]  /*42a0*/  REDUX UR6, R0 ;  /* 0x00000000000673c4 */ /* 0x000ea80000000000 */
[----:B-1----:R-:W-:-:S02]  /*42b0*/  ISETP.EQ.U32.AND P0, PT, R2, UR4, PT ;  /* 0x0000000402007c0c */ /* 0x002fc4000bf02070 */
[----:B----4-:R-:W-:-:S11]  /*42c0*/  MOV R2, UR7 ;  /* 0x0000000700027c02 */ /* 0x010fd60008000f00 */
[----:B------:R1:W-:Y:S01]  /*42d0*/  @P0 ATOMS.AND RZ, [UR8+0x14], R2 ;  /* 0x00001402ffff098c */ /* 0x0003e2000a800008 */
[----:B--2---:R-:W-:-:S05]  /*42e0*/  IMAD.U32 R0, RZ, RZ, UR6 ;  /* 0x00000006ff007e24 */ /* 0x004fca000f8e00ff */
[----:B------:R1:W-:Y:S01]  /*42f0*/  @P0 ATOMS.AND RZ, [UR8+0x18], R0 ;  /* 0x00001800ffff098c */ /* 0x0003e2000a800008 */
[----:B------:R-:W-:Y:S05]  /*4300*/  BRA `(.L_x_83) ;  /* 0x0000000000147947 */ /* 0x000fea0003800000 */
.L_x_82:
[----:B------:R-:W-:Y:S02]  /*4310*/  MOV R2, 0x4330 ;  /* 0x0000433000027802 */ /* 0x000fe40000000f00 */
[----:B---3-5:R-:W-:Y:S05]  /*4320*/  CALL.REL.NOINC `($__internal_0_$__cuda_sm10x_tcgen05_guardrail_trap_col_being_dealloced_not_returned_by_alloc) ;  /* 0x0000003400d07944 */ /* 0x028fea0003c00000 */
[----:B------:R-:W-:Y:S05]  /*4330*/  BRA `(.L_x_83) ;  /* 0x0000000000087947 */ /* 0x000fea0003800000 */
.L_x_81:
[----:B------:R-:W-:Y:S02]  /*4340*/  MOV R2, 0x4360 ;  /* 0x0000436000027802 */ /* 0x000fe40000000f00 */
[----:B---3-5:R-:W-:Y:S05]  /*4350*/  CALL.REL.NOINC `($__internal_2_$__cuda_sm10x_tcgen05_guardrail_trap_unallocated_columns_being_dealloced) ;  /* 0x0000003400dc7944 */ /* 0x028fea0003c00000 */
.L_x_83:
[----:B------:R-:W-:Y:S01]  /*4360*/  NOP ;  /* 0x0000000000007918 */ /* 0x000fe20000000000 */
[----:B------:R-:W-:Y:S05]  /*4370*/  EXIT ;  /* 0x000000000000794d */ /* 0x000fea0003800000 */
.L_x_65:
[----:B------:R-:W-:-:S09]  /*4380*/  UISETP.NE.OR UP0, UPT, UR18, 0x3, !UP3 ;  /* 0x000000031200788c */ /* 0x000fd2000df05670 */
[----:B------:R-:W-:Y:S05]  /*4390*/  BRA.U UP0, `(.L_x_84) ;  /* 0x0000000d00347547 */ /* 0x000fea000b800000 */
[----:B------:R-:W2:Y:S01]  /*43a0*/  LDCU.64 UR4, c[0x0][0x888] ;  /* 0x00011100ff0477ac */ /* 0x000ea20008000a00 */
[----:B------:R-:W3:Y:S01]  /*43b0*/  LDC.64 R12, c[0x0][0x348] ;  /* 0x0000d200ff0c7b82 */ /* 0x000ee20000000a00 */
[----:B------:R-:W-:Y:S02]  /*43c0*/  HFMA2 R9, -RZ, RZ, 0, 0 ;  /* 0x00000000ff097431 */ /* 0x000fe400000001ff */
[----:B------:R-:W-:Y:S01]  /*43d0*/  IMAD.MOV.U32 R11, RZ, RZ, 0x1 ;  /* 0x00000001ff0b7424 */ /* 0x000fe200078e00ff */
[----:B------:R-:W4:Y:S01]  /*43e0*/  LDCU UR33, c[0x0][0x370] ;  /* 0x00006e00ff2177ac */ /* 0x000f220008000800 */
[----:B------:R-:W-:Y:S01]  /*43f0*/  IMAD.MOV.U32 R10, RZ, RZ, RZ ;  /* 0x000000ffff0a7224 */ /* 0x000fe200078e00ff */
[----:B------:R-:W-:Y:S01]  /*4400*/  MOV R8, 0x1000 ;  /* 0x0000100000087802 */ /* 0x000fe20000000f00 */
[----:B------:R-:W4:Y:S01]  /*4410*/  LDCU.128 UR28, c[0x0][0xb10] ;  /* 0x00016200ff1c77ac */ /* 0x000f220008000c00 */
[----:B------:R-:W1:Y:S01]  /*4420*/  LDCU UR32, c[0x0][0x374] ;  /* 0x00006e80ff2077ac */ /* 0x000e620008000800 */
[----:B------:R-:W1:Y:S01]  /*4430*/  LDCU.64 UR26, c[0x0][0x890] ;  /* 0x00011200ff1a77ac */ /* 0x000e620008000a00 */
[----:B--2---:R-:W-:Y:S01]  /*4440*/  UISETP.NE.U32.AND UP0, UPT, UR4, URZ, UPT ;  /* 0x000000ff0400728c */ /* 0x004fe2000bf05070 */
[----:B------:R-:W2:Y:S01]  /*4450*/  LDCU UR16, c[0x0][0xb0c] ;  /* 0x00016180ff1077ac */ /* 0x000ea20008000800 */
[----:B------:R-:W3:Y:S01]  /*4460*/  LDCU UR38, c[0x0][0xb20] ;  /* 0x00016400ff2677ac */ /* 0x000ee20008000800 */
[----:B------:R-:W3:Y:S01]  /*4470*/  LDCU UR4, c[0x0][0xb30] ;  /* 0x00016600ff0477ac */ /* 0x000ee20008000800 */
[----:B------:R-:W-:Y:S01]  /*4480*/  UMOV UR17, 0x400 ;  /* 0x0000040000117882 */ /* 0x000fe20000000000 */
[----:B----4-:R-:W-:-:S02]  /*4490*/  UIMAD.WIDE.U32 UR6, UR33, UR28, URZ ;  /* 0x0000001c210672a5 */ /* 0x010fc4000f8e00ff */
[----:B-1----:R-:W-:Y:S02]  /*44a0*/  UIMAD.WIDE.U32 UR8, UR32, UR31, URZ ;  /* 0x0000001f200872a5 */ /* 0x002fe4000f8e00ff */
[----:B------:R-:W-:Y:S02]  /*44b0*/  ULEA UR17, UR48, UR17, 0x18 ;  /* 0x0000001130117291 */ /* 0x000fe4000f8ec0ff */
[----:B------:R-:W-:Y:S02]  /*44c0*/  UISETP.NE.AND.EX UP5, UPT, UR5, URZ, UPT, UP0 ;  /* 0x000000ff0500728c */ /* 0x000fe4000bfa5300 */
[----:B------:R-:W-:Y:S02]  /*44d0*/  UISETP.NE.U32.AND UP6, UPT, UR26, URZ, UPT ;  /* 0x000000ff1a00728c */ /* 0x000fe4000bfc5070 */
[----:B------:R-:W-:Y:S02]  /*44e0*/  UIADD3 UR5, UPT, UPT, UR17, 0xd0, URZ ;  /* 0x000000d011057890 */ /* 0x000fe4000fffe0ff */
[----:B------:R-:W-:Y:S01]  /*44f0*/  UISETP.NE.AND UP0, UPT, UR42, 0x1, UPT ;  /* 0x000000012a00788c */ /* 0x000fe2000bf05270 */
[----:B------:R-:W-:Y:S01]  /*4500*/  UMOV UR35, UR7 ;  /* 0x0000000700237c82 */ /* 0x000fe20008000000 */
[----:B------:R-:W-:Y:S01]  /*4510*/  UMOV UR34, UR9 ;  /* 0x0000000900227c82 */ /* 0x000fe20008000000 */
[----:B------:R-:W-:-:S02]  /*4520*/  USEL UR37, URZ, 0x1, UP4 ;  /* 0x00000001ff257887 */ /* 0x000fc4000a000000 */
[----:B--2---:R-:W-:Y:S02]  /*4530*/  UISETP.NE.AND UP0, UPT, UR16, 0x1, UPT ;  /* 0x000000011000788c */ /* 0x004fe4000bf05270 */
[----:B------:R-:W-:Y:S02]  /*4540*/  UPLOP3.LUT UP4, UPT, UPT, UPT, UPT, 0x40, 0x4 ;  /* 0x000000000004789c */ /* 0x000fe40003f8e870 */
[----:B------:R-:W-:Y:S01]  /*4550*/  UISETP.GE.AND UP2, UPT, UR42, 0x1, UPT ;  /* 0x000000012a00788c */ /* 0x000fe2000bf46270 */
[----:B------:R-:W1:Y:S01]  /*4560*/  LDCU.64 UR14, c[0x0][0xb28] ;  /* 0x00016500ff0e77ac */ /* 0x000e620008000a00 */
[----:B------:R-:W-:Y:S02]  /*4570*/  UISETP.NE.AND.EX UP6, UPT, UR27, URZ, UPT, UP6 ;  /* 0x000000ff1b00728c */ /* 0x000fe4000bfc5360 */
[----:B------:R-:W-:Y:S02]  /*4580*/  UPRMT UR48, UR48, 0x654, UR5 ;  /* 0x0000065430307896 */ /* 0x000fe40008000005 */
[----:B------:R-:W-:-:S02]  /*4590*/  USHF.R.U32.HI UR35, URZ, UR29, UR35 ;  /* 0x0000001dff237299 */ /* 0x000fc40008011623 */
[----:B---3--:R-:W-:Y:S02]  /*45a0*/  USHF.R.U32.HI UR34, URZ, UR38, UR34 ;  /* 0x00000026ff227299 */ /* 0x008fe40008011622 */
[----:B------:R-:W-:Y:S02]  /*45b0*/  UISETP.NE.AND UP0, UPT, UR30, 0x1, UPT ;  /* 0x000000011e00788c */ /* 0x000fe4000bf05270 */
[----:B------:R-:W-:-:S11]  /*45c0*/  UISETP.NE.AND UP3, UPT, UR4, 0x1, UPT ;  /* 0x000000010400788c */ /* 0x000fd6000bf65270 */
.L_x_92:
[C---:B------:R-:W-:Y:S02]  /*45d0*/  LEA R3, R10.reuse, UR17, 0x3 ;  /* 0x000000110a037c11 */ /* 0x040fe4000f8e18ff */
[----:B------:R-:W-:Y:S02]  /*45e0*/  SHF.L.U32 R0, R9, 0x1f, RZ ;  /* 0x0000001f09007819 */ /* 0x000fe400000006ff */
[----:B------:R-:W-:Y:S02]  /*45f0*/  LEA R4, R10, UR17, 0x4 ;  /* 0x000000110a047c11 */ /* 0x000fe4000f8e20ff */
[----:B--2---:R-:W2:Y:S02]  /*4600*/  SYNCS.PHASECHK.TRANS64.TRYWAIT P0, [R3+URZ+0xf0], R0 ;  /* 0x0000f000030075a7 */ /* 0x004ea400080011ff */
[----:B--2---:R-:W-:Y:S05]  /*4610*/  @!P0 BRA `(.L_x_85) ;  /* 0x0000003000908947 */ /* 0x004fea0003800000 */
.L_x_157:
[----:B------:R-:W3:Y:S01]  /*4620*/  LDS.128 R4, [R4+0x180] ;  /* 0x0001800004047984 */ /* 0x000ee20000000c00 */
[----:B------:R-:W-:Y:S01]  /*4630*/  UISETP.GE.AND UP0, UPT, UR42, 0x1, UPT ;  /* 0x000000012a00788c */ /* 0x000fe2000bf06270 */
[----:B------:R-:W-:Y:S01]  /*4640*/  @!PT LDS RZ, [RZ] ;  /* 0x00000000fffff984 */ /* 0x000fe20000000800 */
[----:B------:R-:W-:Y:S01]  /*4650*/  @!PT LDS RZ, [RZ] ;  /* 0x00000000fffff984 */ /* 0x000fe20000000800 */
[----:B------:R-:W-:Y:S01]  /*4660*/  @!PT LDS RZ, [RZ] ;  /* 0x00000000fffff984 */ /* 0x000fe20000000800 */
[----:B------:R-:W-:Y:S01]  /*4670*/  @!PT LDS RZ, [RZ] ;  /* 0x00000000fffff984 */ /* 0x000fe20000000800 */
[----:B------:R4:W-:Y:S06]  /*4680*/  MEMBAR.ALL.CTA ;  /* 0x0000000000007992 */ /* 0x0009ec0000008000 */
[----:B----4-:R-:W4:Y:S01]  /*4690*/  FENCE.VIEW.ASYNC.S ;  /* 0x00000000000073c6 */ /* 0x010f220000000000 */
[----:B---3--:R-:W-:Y:S11]  /*46a0*/  LOP3.LUT P0, RZ, R6, 0x1, RZ, 0xc0, !PT ;  /* 0x0000000106ff7812 */ /* 0x008ff6000780c0ff */
[----:B------:R-:W-:Y:S02]  /*46b0*/  @!UPT UIADD3 URZ, UPT, UPT, URZ, URZ, URZ ;  /* 0x000000fffffff290 */ /* 0x000fe4000fffe0ff */
[----:B----4-:R-:W-:Y:S01]  /*46c0*/  VOTEU.ANY UP2, P0 ;  /* 0x0000000000ff7886 */ /* 0x010fe20000040100 */
[----:B------:R-:W-:Y:S11]  /*46d0*/  PLOP3.LUT P0, PT, PT, PT, UP2, 0x80, 0x8 ;  /* 0x000000000008781c */ /* 0x000ff60003f0f028 */
[----:B------:R-:W-:Y:S02]  /*46e0*/  @!UPT UIADD3 URZ, UPT, UPT, URZ, URZ, URZ ;  /* 0x000000fffffff290 */ /* 0x000fe4000fffe0ff */
[----:B--2---:R-:W-:Y:S02]  /*46f0*/  @P0 SHF.R.U32.HI R0, RZ, 0x10, R5 ;  /* 0x00000010ff000819 */ /* 0x004fe40000011605 */
[----:B------:R-:W-:Y:S02]  /*4700*/  @P0 MOV R2, R4 ;  /* 0x0000000400020202 */ /* 0x000fe40000000f00 */
[----:B------:R-:W-:Y:S01]  /*4710*/  @P0 R2UR UR4, R0 ;  /* 0x00000000000402ca */ /* 0x000fe200000e0000 */
[----:B------:R-:W-:Y:S01]  /*4720*/  VIADD R0, R3, 0x100 ;  /* 0x0000010003007836 */ /* 0x000fe20000000000 */
[----:B------:R-:W-:Y:S02]  /*4730*/  @P0 LOP3.LUT R4, R5, 0xffff, RZ, 0xc0, !PT ;  /* 0x0000ffff05040812 */ /* 0x000fe400078ec0ff */
[----:B------:R-:W-:Y:S02]  /*4740*/  @P0 R2UR UR6, R2 ;  /* 0x00000000020602ca */ /* 0x000fe400000e0000 */
[----:B------:R-:W-:Y:S02]  /*4750*/  PRMT R0, RZ, 0x654, R0 ;  /* 0x00000654ff007816 */ /* 0x000fe40000000000 */
[----:B------:R-:W-:Y:S02]  /*4760*/  @P0 R2UR UR5, R4 ;  /* 0x00000000040502ca */ /* 0x000fe400000e0000 */
[----:B------:R2:W-:Y:S03]  /*4770*/  SYNCS.ARRIVE.TRANS64.RED.A1T0 RZ, [R0+URZ], RZ ;  /* 0x000000ff00ff79a7 */ /* 0x0005e600081004ff */
[----:B------:R-:W-:Y:S04]  /*4780*/  @UP2 UMOV UR25, UR4 ;  /* 0x0000000400192c82 */ /* 0x000fe80008000000 */
[----:B------:R-:W-:Y:S04]  /*4790*/  @UP2 UMOV UR13, UR6 ;  /* 0x00000006000d2c82 */ /* 0x000fe80008000000 */
[----:B------:R-:W-:Y:S01]  /*47a0*/  @UP2 UMOV UR7, UR5 ;  /* 0x0000000500072c82 */ /* 0x000fe20008000000 */
[----:B------:R-:W-:Y:S05]  /*47b0*/  BRA.U !UP0, `(.L_x_86) ;  /* 0x0000000108c07547 */ /* 0x000fea000b800000 */
[----:B------:R-:W-:Y:S02]  /*47c0*/  UIMAD.WIDE.U32 UR10, UR7, UR31, URZ ;  /* 0x0000001f070a72a5 */ /* 0x000fe4000f8e00ff */
[----:B------:R-:W-:Y:S02]  /*47d0*/  UP2UR UR12, UPR, URZ, 0x4 ;  /* 0x00000004ff0c7883 */ /* 0x000fe40008000000 */
[----:B------:R-:W-:Y:S02]  /*47e0*/  UISETP.NE.AND UP2, UPT, UR30, 0x1, UPT ;  /* 0x000000011e00788c */ /* 0x000fe4000bf45270 */
[----:B------:R-:W-:Y:S02]  /*47f0*/  UIMAD.WIDE.U32 UR18, UR13, UR28, URZ ;  /* 0x0000001c0d1272a5 */ /* 0x000fe4000f8e00ff */
[----:B------:R-:W-:Y:S02]  /*4800*/  USEL UR4, UR32, UR34, !UP2 ;  /* 0x0000002220047287 */ /* 0x000fe4000d000000 */
[----:B------:R-:W-:Y:S02]  /*4810*/  UISETP.NE.AND UP0, UPT, UR16, 0x1, UPT ;  /* 0x000000011000788c */ /* 0x000fe4000bf05270 */
[----:B------:R-:W-:Y:S02]  /*4820*/  UP2UR UR24, UPR, URZ, 0x2 ;  /* 0x00000002ff187883 */ /* 0x000fe40008000000 */
[----:B------:R-:W-:Y:S02]  /*4830*/  UISETP.NE.AND UP1, UPT, UR42, 0x1, UPT ;  /* 0x000000012a00788c */ /* 0x000fe4000bf25270 */
[----:B-1----:R-:W-:Y:S02]  /*4840*/  UIMAD.WIDE.U32 UR20, UR4, UR14, URZ ;  /* 0x0000000e041472a5 */ /* 0x002fe4000f8e00ff */
[----:B------:R-:W-:Y:S01]  /*4850*/  USEL UR8, UR33, UR35, !UP0 ;  /* 0x0000002321087287 */ /* 0x000fe2000c000000 */
[----:B------:R-:W-:Y:S02]  /*4860*/  UMOV UR5, UR11 ;  /* 0x0000000b00057c82 */ /* 0x000fe40008000000 */
[----:B------:R-:W-:Y:S02]  /*4870*/  USHF.R.U32.HI UR6, URZ, UR38, UR5 ;  /* 0x00000026ff067299 */ /* 0x000fe40008011605 */
[----:B------:R-:W-:Y:S02]  /*4880*/  UIMAD.WIDE.U32 UR22, UR8, UR14, URZ ;  /* 0x0000000e081672a5 */ /* 0x000fe4000f8e00ff */
[----:B------:R-:W-:Y:S02]  /*4890*/  USEL UR6, UR7, UR6, !UP2 ;  /* 0x0000000607067287 */ /* 0x000fe4000d000000 */
[----:B------:R-:W-:Y:S02]  /*48a0*/  UISETP.NE.AND UP2, UPT, UR12, URZ, UPT ;  /* 0x000000ff0c00728c */ /* 0x000fe4000bf45270 */
[----:B------:R-:W-:Y:S01]  /*48b0*/  UIMAD.WIDE.U32 UR10, UR6, UR14, URZ ;  /* 0x0000000e060a72a5 */ /* 0x000fe2000f8e00ff */
[----:B------:R-:W-:Y:S02]  /*48c0*/  UMOV UR5, UR19 ;  /* 0x0000001300057c82 */ /* 0x000fe40008000000 */
[----:B------:R-:W-:Y:S03]  /*48d0*/  USHF.R.U32.HI UR9, URZ, UR29, UR5 ;  /* 0x0000001dff097299 */ /* 0x000fe60008011605 */
[----:B------:R-:W-:Y:S02]  /*48e0*/  UMOV UR5, UR21 ;  /* 0x0000001500057c82 */ /* 0x000fe40008000000 */
[----:B------:R-:W-:Y:S03]  /*48f0*/  @UP1 USHF.R.U32.HI UR4, URZ, UR15, UR5 ;  /* 0x0000000fff041299 */ /* 0x000fe60008011605 */
[----:B------:R-:W-:Y:S01]  /*4900*/  UMOV UR5, UR23 ;  /* 0x0000001700057c82 */ /* 0x000fe20008000000 */
[----:B------:R-:W-:Y:S02]  /*4910*/  UIMAD UR4, UR42, UR4, URZ ;  /* 0x000000042a0472a4 */ /* 0x000fe4000f8e02ff */
[----:B------:R-:W-:Y:S02]  /*4920*/  @UP1 USHF.R.U32.HI UR8, URZ, UR15, UR5 ;  /* 0x0000000fff081299 */ /* 0x000fe40008011605 */
[----:B------:R-:W-:Y:S02]  /*4930*/  USEL UR5, UR13, UR9, !UP0 ;  /* 0x000000090d057287 */ /* 0x000fe4000c000000 */
[----:B------:R-:W-:Y:S02]  /*4940*/  UIMAD UR9, UR42, UR8, URZ ;  /* 0x000000082a0972a4 */ /* 0x000fe4000f8e02ff */
[----:B------:R-:W-:Y:S03]  /*4950*/  UISETP.GE.AND UP0, UPT, UR6, UR4, UPT ;  /* 0x000000040600728c */ /* 0x000fe6000bf06270 */
[----:B------:R-:W-:Y:S01]  /*4960*/  UMOV UR4, UR11 ;  /* 0x0000000b00047c82 */ /* 0x000fe20008000000 */
[----:B------:R-:W-:Y:S02]  /*4970*/  UISETP.GE.OR UP0, UPT, UR5, UR9, UP0 ;  /* 0x000000090500728c */ /* 0x000fe40008706670 */
[----:B------:R-:W-:Y:S02]  /*4980*/  USHF.R.U32.HI UR4, URZ, UR15, UR4 ;  /* 0x0000000fff047299 */ /* 0x000fe40008011604 */
[----:B------:R-:W-:Y:S02]  /*4990*/  UIMAD.WIDE.U32 UR10, UR5, UR14, URZ ;  /* 0x0000000e050a72a5 */ /* 0x000fe4000f8e00ff */
[----:B------:R-:W-:Y:S04]  /*49a0*/  USEL UR12, UR6, UR4, !UP1 ;  /* 0x00000004060c7287 */ /* 0x000fe8000c800000 */
[----:B------:R-:W-:Y:S01]  /*49b0*/  UIADD3 UR9, UPT, UPT, -UR12, URZ, URZ ;  /* 0x000000ff0c097290 */ /* 0x000fe2000fffe1ff */
[----:B------:R-:W-:Y:S02]  /*49c0*/  @!UP0 UMOV UR4, UR11 ;  /* 0x0000000b00048c82 */ /* 0x000fe40008000000 */
[----:B------:R-:W-:Y:S02]  /*49d0*/  @!UP0 USHF.R.U32.HI UR4, URZ, UR15, UR4 ;  /* 0x0000000fff048299 */ /* 0x000fe40008011604 */
[----:B------:R-:W-:Y:S02]  /*49e0*/  UIMAD UR9, UR42, UR9, UR6 ;  /* 0x000000092a0972a4 */ /* 0x000fe4000f8e0206 */
[----:B------:R-:W-:Y:S02]  /*49f0*/  @!UP0 USEL UR4, UR5, UR4, !UP1 ;  /* 0x0000000405048287 */ /* 0x000fe4000c800000 */
[----:B------:R-:W-:Y:S02]  /*4a00*/  UISETP.NE.AND UP1, UPT, UR24, URZ, UPT ;  /* 0x000000ff1800728c */ /* 0x000fe4000bf25270 */
[----:B------:R-:W-:Y:S02]  /*4a10*/  @!UP0 UIMAD UR9, UR8, UR9, UR4 ;  /* 0x00000009080982a4 */ /* 0x000fe4000f8e0204 */
[----:B------:R-:W-:Y:S02]  /*4a20*/  @!UP0 UIADD3 UR10, UPT, UPT, UR12, -UR4, URZ ;  /* 0x800000040c0a8290 */ /* 0x000fe4000fffe0ff */
[----:B------:R-:W-:Y:S02]  /*4a30*/  UIADD3 UR4, UPT, UPT, -UR5, URZ, URZ ;  /* 0x000000ff05047290 */ /* 0x000fe4000fffe1ff */
[----:B------:R-:W-:Y:S02]  /*4a40*/  UIADD3 UR8, UPT, UPT, -UR6, URZ, URZ ;  /* 0x000000ff06087290 */ /* 0x000fe4000fffe1ff */
[----:B------:R-:W-:Y:S02]  /*4a50*/  @!UP0 UIMAD UR6, UR10, UR42, UR5 ;  /* 0x0000002a0a0682a4 */ /* 0x000fe4000f8e0205 */
[----:B------:R-:W-:Y:S02]  /*4a60*/  UIMAD UR13, UR16, UR4, UR13 ;  /* 0x00000004100d72a4 */ /* 0x000fe4000f8e020d */
[----:B------:R-:W-:Y:S01]  /*4a70*/  UIMAD UR7, UR30, UR8, UR7 ;  /* 0x000000081e0772a4 */ /* 0x000fe2000f8e0207 */
[----:B------:R-:W-:Y:S02]  /*4a80*/  @!UP0 UMOV UR5, UR9 ;  /* 0x0000000900058c82 */ /* 0x000fe40008000000 */
[----:B------:R-:W-:Y:S02]  /*4a90*/  UIMAD UR13, UR5, UR16, UR13 ;  /* 0x00000010050d72a4 */ /* 0x000fe4000f8e020d */
[----:B------:R-:W-:Y:S11]  /*4aa0*/  UIMAD UR7, UR6, UR30, UR7 ;  /* 0x0000001e060772a4 */ /* 0x000ff6000f8e0207 */
[----:B------:R-:W-:Y:S01]  /*4ab0*/  @!UPT UIADD3 URZ, UPT, UPT, URZ, URZ, URZ ;  /* 0x000000fffffff290 */ /* 0x000fe2000fffe0ff */
.L_x_86:
[----:B------:R-:W3:Y:S01]  /*4ac0*/  @!UP3 LDCU.128 UR20, c[0x0][0xb10] ;  /* 0x00016200ff14b7ac */ /* 0x000ee20008000c00 */
[----:B------:R-:W-:Y:S02]  /*4ad0*/  ISETP.NE.U32.AND P0, PT, RZ, UR26, PT ;  /* 0x0000001aff007c0c */ /* 0x000fe4000bf05070 */
[----:B------:R-:W-:Y:S02]  /*4ae0*/  SHF.L.U32 R2, R11, 0x1f, RZ ;  /* 0x0000001f0b027819 */ /* 0x000fe400000006ff */
[----:B------:R-:W-:Y:S01]  /*4af0*/  ISETP.NE.AND.EX P0, PT, RZ, UR27, PT, P0 ;  /* 0x0000001bff007c0c */ /* 0x000fe2000bf05300 */
[----:B------:R-:W4:Y:S01]  /*4b00*/  @!UP3 LDCU UR5, c[0x0][0xb0c] ;  /* 0x00016180ff05b7ac */ /* 0x000f220008000800 */
[----:B---3--:R-:W-:Y:S07]  /*4b10*/  UIMAD.WIDE.U32 UR8, UR13, UR20, URZ ;  /* 0x000000140d0872a5 */ /* 0x008fee000f8e00ff */
[----:B------:R-:W-:Y:S01]  /*4b20*/  @!UP3 UMOV UR4, UR9 ;  /* 0x000000090004bc82 */ /* 0x000fe20008000000 */
[----:B----4-:R-:W-:Y:S02]  /*4b30*/  @!UP3 UISETP.NE.AND UP0, UPT, UR5, 0x1, UPT ;  /* 0x000000010500b88c */ /* 0x010fe4000bf05270 */
[----:B------:R-:W-:Y:S02]  /*4b40*/  @!UP3 USHF.R.U32.HI UR4, URZ, UR21, UR4 ;  /* 0x00000015ff04b299 */ /* 0x000fe40008011604 */
[----:B------:R-:W-:Y:S02]  /*4b50*/  UIMAD.WIDE.U32 UR8, UR7, UR23, URZ ;  /* 0x00000017070872a5 */ /* 0x000fe4000f8e00ff */
[----:B------:R-:W-:Y:S02]  /*4b60*/  @!UP3 USEL UR10, UR13, UR4, !UP0 ;  /* 0x000000040d0ab287 */ /* 0x000fe4000c000000 */
[----:B------:R-:W-:Y:S03]  /*4b70*/  @!UP3 UISETP.NE.AND UP0, UPT, UR22, 0x1, UPT ;  /* 0x000000011600b88c */ /* 0x000fe6000bf05270 */
[----:B------:R-:W-:Y:S02]  /*4b80*/  @!UP3 UMOV UR6, UR9 ;  /* 0x000000090006bc82 */ /* 0x000fe40008000000 */
[----:B------:R-:W3:Y:S02]  /*4b90*/  @!UP3 LDCU UR4, c[0x0][0xb20] ;  /* 0x00016400ff04b7ac */ /* 0x000ee40008000800 */
[----:B---3--:R-:W-:Y:S04]  /*4ba0*/  @!UP3 USHF.R.U32.HI UR6, URZ, UR4, UR6 ;  /* 0x00000004ff06b299 */ /* 0x008fe80008011606 */
[----:B------:R-:W-:Y:S04]  /*4bb0*/  @!UP3 USEL UR6, UR7, UR6, !UP0 ;  /* 0x000000060706b287 */ /* 0x000fe8000c000000 */
[----:B------:R-:W-:Y:S02]  /*4bc0*/  @!UP3 UIADD3 UR4, UPT, UPT, -UR10, UR6, URZ ;  /* 0x000000060a04b290 */ /* 0x000fe4000fffe1ff */
[----:B------:R-:W-:Y:S02]  /*4bd0*/  @!UP3 UIADD3 UR6, UPT, UPT, UR10, -UR6, URZ ;  /* 0x800000060a06b290 */ /* 0x000fe4000fffe0ff */
[----:B------:R-:W-:Y:S02]  /*4be0*/  @!UP3 UIMAD UR13, UR4, UR5, UR13 ;  /* 0x00000005040db2a4 */ /* 0x000fe4000f8e020d */
[----:B------:R-:W-:Y:S01]  /*4bf0*/  @!UP3 UIMAD UR7, UR6, UR22, UR7 ;  /* 0x000000160607b2a4 */ /* 0x000fe2000f8e0207 */
[----:B------:R-:W-:Y:S11]  /*4c00*/  BRA.U UP4, `(.L_x_87) ;  /* 0x0000000104107547 */ /* 0x000ff6000b800000 */
[----:B------:R-:W-:Y:S04]  /*4c10*/  MOV R3, UR37 ;  /* 0x0000002500037c02 */ /* 0x000fe80008000f00 */
[----:B------:R-:W-:Y:S04]  /*4c20*/  SHF.L.U32 R3, R3, 0x1f, RZ ;  /* 0x0000001f03037819 */ /* 0x000fe800000006ff */
[----:B------:R-:W3:Y:S02]  /*4c30*/  SYNCS.PHASECHK.TRANS64.TRYWAIT P1, [UR17+0xe8], R3 ;  /* 0x0000e803ff0075a7 */ /* 0x000ee40008021111 */
[----:B---3--:R-:W-:Y:S05]  /*4c40*/  @!P1 BRA `(.L_x_88) ;  /* 0x0000002c00189947 */ /* 0x008fea0003800000 */
.L_x_87:
[----:B------:R-:W-:Y:S05]  /*4c50*/  BRA.U !UP6, `(.L_x_89) ;  /* 0x000000010e387547 */ /* 0x000fea000b800000 */
[----:B------:R-:W-:Y:S01]  /*4c60*/  UPLOP3.LUT UP1, UPT, UPT, UPT, UP5, 0x80, 0x8 ;  /* 0x000000000008789c */ /* 0x000fe20003f2f050 */
[----:B--2---:R-:W-:Y:S01]  /*4c70*/  HFMA2 R0, -RZ, RZ, 0, 5.9604644775390625e-08 ;  /* 0x00000001ff007431 */ /* 0x004fe200000001ff */
[----:B------:R-:W2:Y:S01]  /*4c80*/  LDCU.64 UR8, c[0x0][0x358] ;  /* 0x00006b00ff0877ac */ /* 0x000ea20008000a00 */
[----:B------:R-:W-:Y:S03]  /*4c90*/  IMAD.MOV.U32 R79, RZ, RZ, 0x1 ;  /* 0x00000001ff4f7424 */ /* 0x000fe600078e00ff */
[----:B------:R-:W-:Y:S05]  /*4ca0*/  PLOP3.LUT P1, PT, PT, PT, UP1, 0x80, 0x8 ;  /* 0x000000000008781c */ /* 0x000fea0003f2f018 */
[----:B------:R-:W3:Y:S01]  /*4cb0*/  @UP1 LDCU.64 UR4, c[0x0][0x888] ;  /* 0x00011100ff0417ac */ /* 0x000ee20008000a00 */
[----:B------:R-:W-:Y:S07]  /*4cc0*/  @UP1 UIMAD UR6, UR36, UR26, URZ ;  /* 0x0000001a240612a4 */ /* 0x000fee000f8e02ff */
[----:B------:R-:W-:Y:S01]  /*4cd0*/  @!P1 PRMT R79, R0, 0x7610, R79 ;  /* 0x00007610004f9816 */ /* 0x000fe2000000004f */
[----:B---3--:R-:W-:Y:S06]  /*4ce0*/  @UP1 UIMAD.WIDE UR4, UR6, 0x4, UR4 ;  /* 0x00000004060418a5 */ /* 0x008fec000f8e0204 */
[----:B------:R-:W-:Y:S01]  /*4cf0*/  IMAD.U32 R4, RZ, RZ, UR4 ;  /* 0x00000004ff047e24 */ /* 0x000fe2000f8e00ff */
[----:B------:R-:W-:Y:S04]  /*4d00*/  MOV R5, UR5 ;  /* 0x0000000500057c02 */ /* 0x000fe80008000f00 */
[----:B------:R-:W3:Y:S01]  /*4d10*/  @!UP1 LDCU UR4, c[0x0][0x880] ;  /* 0x00011000ff0497ac */ /* 0x000ee20008000800 */
[----:B--2--5:R4:W5:Y:S02]  /*4d20*/  @P1 LDG.E R39, desc[UR8][R4.64] ;  /* 0x0000000804271981 */ /* 0x024964000c1e1900 */
[----:B---34-:R-:W-:Y:S07]  /*4d30*/  @!P1 IMAD.U32 R39, RZ, RZ, UR4 ;  /* 0x00000004ff279e24 */ /* 0x018fee000f8e00ff */
.L_x_89:
[----:B-----5:R-:W-:Y:S01]  /*4d40*/  @!P0 FSETP.EQ.AND P2, PT, R39, RZ, PT ;  /* 0x000000ff2700820b */ /* 0x020fe20003f42000 */
[----:B------:R-:W-:Y:S01]  /*4d50*/  @!UPT UIADD3 URZ, UPT, UPT, URZ, URZ, URZ ;  /* 0x000000fffffff290 */ /* 0x000fe2000fffe0ff */
[----:B------:R-:W-:Y:S11]  /*4d60*/  @!P0 BRA `(.L_x_90) ;  /* 0x0000000000148947 */ /* 0x000ff60003800000 */
[----:B------:R-:W-:Y:S02]  /*4d70*/  LOP3.LUT P0, RZ, R79, 0xff, RZ, 0xc0, !PT ;  /* 0x000000ff4fff7812 */ /* 0x000fe4000780c0ff */
[----:B------:R-:W-:Y:S04]  /*4d80*/  PLOP3.LUT P2, PT, PT, PT, UP1, 0x80, 0x8 ;  /* 0x000000000008781c */ /* 0x000fe80003f4f018 */
[----:B------:R-:W-:Y:S07]  /*4d90*/  PLOP3.LUT P2, PT, P2, PT, PT, 0x8, 0x80 ;  /* 0x000000000080781c */ /* 0x000fee000174e170 */
[----:B------:R-:W-:Y:S11]  /*4da0*/  @P0 FSETP.EQ.AND P2, PT, R39, RZ, PT ;  /* 0x000000ff2700020b */ /* 0x000ff60003f42000 */
[----:B------:R-:W-:Y:S02]  /*4db0*/  @!UPT UIADD3 URZ, UPT, UPT, URZ, URZ, URZ ;  /* 0x000000fffffff290 */ /* 0x000fe4000fffe0ff */
.L_x_90:
[----:B------:R-:W3:Y:S01]  /*4dc0*/  SYNCS.PHASECHK.TRANS64.TRYWAIT P0, [UR17+0xd8], R2 ;  /* 0x0000d802ff0075a7 */ /* 0x000ee20008001111 */
[----:B------:R-:W-:Y:S02]  /*4dd0*/  ELECT P1, URZ, PT ;  /* 0x0000000000ff782f */ /* 0x000fe40003820000 */
[----:B------:R-:W-:Y:S01]  /*4de0*/  IADD3 R10, PT, PT, R10, 0x1, RZ ;  /* 0x000000010a0a7810 */ /* 0x000fe20007ffe0ff */
[----:B---3--:R-:W-:Y:S10]  /*4df0*/  @!P0 BRA `(.L_x_91) ;  /* 0x0000002800c48947 */ /* 0x008ff40003800000 */
.L_x_160:
[----:B------:R-:W-:Y:S01]  /*4e00*/  PLOP3.LUT P1, PT, P2, P1, PT, 0xf2, 0x2f ;  /* 0x00000000002f781c */ /* 0x000fe20001723e72 */
[----:B------:R-:W-:Y:S01]  /*4e10*/  UMOV UR18, 0x0 ;  /* 0x0000000000127882 */ /* 0x000fe20000000000 */
[----:B------:R-:W-:Y:S01]  /*4e20*/  UMOV UR19, 0x10000000 ;  /* 0x1000000000137882 */ /* 0x000fe20000000000 */
[----:B------:R-:W-:Y:S01]  /*4e30*/  UMOV UR12, UR36 ;  /* 0x00000024000c7c82 */ /* 0x000fe20008000000 */
[----:B------:R-:W-:Y:S01]  /*4e40*/  LOP3.LUT R11, R11, 0x1, RZ, 0x3c, !PT ;  /* 0x000000010b0b7812 */ /* 0x000fe200078e3cff */
[----:B------:R-:W-:Y:S01]  /*4e50*/  UMOV UR36, UR25 ;  /* 0x0000001900247c82 */ /* 0x000fe20008000000 */
[----:B------:R-:W-:Y:S07]  /*4e60*/  UPLOP3.LUT UP4, UPT, UPT, UPT, UPT, 0x80, 0x8 ;  /* 0x000000000008789c */ /* 0x000fee0003f8f070 */
[----:B--2---:R-:W-:Y:S01]  /*4e70*/  @!P1 IADD3 R2, P0, PT, R12, 0x580, RZ ;  /* 0x000005800c029810 */ /* 0x004fe20007f1e0ff */
[----:B------:R-:W-:Y:S03]  /*4e80*/  VOTEU.ALL UP0, P1 ;  /* 0x0000000000ff7886 */ /* 0x000fe60000800000 */
[----:B------:R-:W-:Y:S01]  /*4e90*/  @!P1 R2UR UR5, R2 ;  /* 0x00000000020592ca */ /* 0x000fe200000e0000 */
[----:B------:R-:W-:Y:S01]  /*4ea0*/  @!P1 IMAD.X R0, RZ, RZ, R13, P0 ;  /* 0x000000ffff009224 */ /* 0x000fe200000e060d */
[----:B------:R-:W-:Y:S01]  /*4eb0*/  @!UP0 USHF.L.U32 UR10, UR45, 0x6, URZ ;  /* 0x000000062d0a8899 */ /* 0x000fe200080006ff */
[----:B------:R-:W-:Y:S01]  /*4ec0*/  ISETP.NE.AND P0, PT, R10, 0x2, PT ;  /* 0x000000020a00780c */ /* 0x000fe20003f05270 */
[----:B------:R-:W-:Y:S02]  /*4ed0*/  @!UP0 USHF.L.U32 UR11, UR46, 0x6, URZ ;  /* 0x000000062e0b8899 */ /* 0x000fe400080006ff */
[----:B------:R-:W-:Y:S01]  /*4ee0*/  @!P1 R2UR UR4, R0 ;  /* 0x00000000000492ca */ /* 0x000fe200000e0000 */
[----:B------:R-:W-:Y:S01]  /*4ef0*/  @!UP0 UIADD3 UR8, UPT, UPT, UR17, 0x200, URZ ;  /* 0x0000020011088890 */ /* 0x000fe2000fffe0ff */
[----:B------:R-:W-:Y:S01]  /*4f00*/  SEL R0, RZ, 0x1, P0 ;  /* 0x00000001ff007807 */ /* 0x000fe20000000000 */
[----:B------:R-:W-:Y:S01]  /*4f10*/  @!UP0 UIADD3 UR9, UPT, UPT, UR17, 0xd0, URZ ;  /* 0x000000d011098890 */ /* 0x000fe2000fffe0ff */
[----:B------:R-:W-:Y:S01]  /*4f20*/  SEL R10, R10, RZ, P0 ;  /* 0x000000ff0a0a7207 */ /* 0x000fe20000000000 */
[----:B------:R-:W-:Y:S01]  /*4f30*/  VOTEU.ALL UP0, P1 ;  /* 0x0000000000ff7886 */ /* 0x000fe20000800000 */
[----:B------:R-:W-:Y:S01]  /*4f40*/  LOP3.LUT R9, R9, R0, RZ, 0x3c, !PT ;  /* 0x0000000009097212 */ /* 0x000fe200078e3cff */
[----:B------:R-:W-:Y:S01]  /*4f50*/  IMAD.U32 R2, RZ, RZ, UR5 ;  /* 0x00000005ff027e24 */ /* 0x000fe2000f8e00ff */
[----:B------:R-:W-:Y:S02]  /*4f60*/  UIADD3 UR45, UPT, UPT, UR7, UR57, URZ ;  /* 0x00000039072d7290 */ /* 0x000fe4000fffe0ff */
[----:B------:R-:W-:Y:S03]  /*4f70*/  UIADD3 UR46, UPT, UPT, UR13, UR60, URZ ;  /* 0x0000003c0d2e7290 */ /* 0x000fe6000fffe0ff */
[----:B------:R-:W-:Y:S01]  /*4f80*/  IMAD.U32 R3, RZ, RZ, UR4 ;  /* 0x00000004ff037e24 */ /* 0x000fe2000f8e00ff */
[----:B------:R-:W-:Y:S04]  /*4f90*/  @!P1 R2UR UR4, R2 ;  /* 0x00000000020492ca */ /* 0x000fe800000e0000 */
[----:B------:R-:W-:Y:S11]  /*4fa0*/  @!P1 R2UR UR5, R3 ;  /* 0x00000000030592ca */ /* 0x000ff600000e0000 */
[----:B------:R-:W-:Y:S02]  /*4fb0*/  @!UPT UIADD3 URZ, UPT, UPT, URZ, URZ, URZ ;  /* 0x000000fffffff290 */ /* 0x000fe4000fffe0ff */
[----:B------:R2:W-:Y:S01]  /*4fc0*/  @!UP0 UTMALDG.3D [UR8], [UR4], desc[UR18] ;  /* 0x00001208040085b4 */ /* 0x0005e20008011000 */
[----:B------:R2:W-:Y:S01]  /*4fd0*/  @!P1 SYNCS.ARRIVE.TRANS64.RED.A0TR RZ, [UR17+0xd0], R8 ;  /* 0x0000d008ffff99a7 */ /* 0x0005e20008300411 */
[----:B------:R-:W-:Y:S01]  /*4fe0*/  SYNCS.ARRIVE.TRANS64.RED.A1T0 RZ, [UR48], RZ ;  /* 0x000000ffffff79a7 */ /* 0x000fe20008100430 */
[----:B------:R-:W-:Y:S05]  /*4ff0*/  BRA.U UP2, `(.L_x_92) ;  /* 0xfffffff502747547 */ /* 0x000fea000b83ffff */
[----:B------:R-:W-:Y:S07]  /*5000*/  MOV R0, UR17 ;  /* 0x0000001100007c02 */ /* 0x000fee0008000f00 */
.L_x_93:
[----:B---3--:R-:W-:-:S04]  /*5010*/  SHF.L.U32 R2, R11, 0x1f, RZ ;  /* 0x0000001f0b027819 */ /* 0x008fc800000006ff */
[----:B------:R3:W4:Y:S03]  /*5020*/  SYNCS.PHASECHK.TRANS64.TRYWAIT P0, [R0+URZ+0xd8], R2 ;  /* 0x0000d802000075a7 */ /* 0x00072600080011ff */
[----:B----4-:R-:W-:Y:S05]  /*5030*/  @!P0 NANOSLEEP.SYNCS 0x989680 ;  /* 0x009896800000895d */ /* 0x010fea0003900000 */
[----:B------:R-:W4:Y:S02]  /*5040*/  @!P0 SYNCS.PHASECHK.TRANS64 P0, [R0+URZ+0xd8], R2 ;  /* 0x0000d802000085a7 */ /* 0x000f2400080010ff */
[----:B-12-4-:R-:W-:Y:S05]  /*5050*/  @P0 EXIT ;  /* 0x000000000000094d */ /* 0x016fea0003800000 */
[----:B------:R-:W-:Y:S05]  /*5060*/  BRA `(.L_x_93) ;  /* 0xfffffffc00e87947 */ /* 0x000fea000383ffff */
.L_x_84:
[----:B------:R-:W-:-:S06]  /*5070*/  UISETP.GE.AND UP0, UPT, UR18, 0x4, UPT ;  /* 0x000000041200788c */ /* 0x000fcc000bf06270 */
[----:B------:R-:W-:-:S13]  /*5080*/  PLOP3.LUT P0, PT, PT, PT, UP0, 0x80, 0x8 ;  /* 0x000000000008781c */ /* 0x000fda0003f0f008 */
[----:B-1----:R-:W-:Y:S05]  /*5090*/  @!P0 EXIT ;  /* 0x000000000000894d */ /* 0x002fea0003800000 */
[----:B------:R-:W-:Y:S01]  /*50a0*/  BAR.SYNC.DEFER_BLOCKING 0x6, 0xa0 ;  /* 0x0182800000007b1d */ /* 0x000fe20000010000 */
[C---:B------:R-:W-:Y:S02]  /*50b0*/  IMAD.SHL.U32 R7, R76.reuse, 0x40, RZ ;  /* 0x000000404c077824 */ /* 0x040fe400078e00ff */
[----:B------:R-:W-:Y:S02]  /*50c0*/  HFMA2 R81, -RZ, RZ, 0, 0 ;  /* 0x00000000ff517431 */ /* 0x000fe400000001ff */
[C---:B------:R-:W-:Y:S01]  /*50d0*/  IMAD.SHL.U32 R4, R76.reuse, 0x20, RZ ;  /* 0x000000204c047824 */ /* 0x040fe200078e00ff */
[----:B------:R-:W-:Y:S01]  /*50e0*/  CS2R R82, SRZ ;  /* 0x0000000000527805 */ /* 0x000fe2000001ff00 */
[----:B------:R-:W-:Y:S01]  /*50f0*/  IMAD.SHL.U32 R6, R76, 0x2, RZ ;  /* 0x000000024c067824 */ /* 0x000fe200078e00ff */
[----:B------:R-:W-:Y:S01]  /*5100*/  UMOV UR44, 0x400 ;  /* 0x00000400002c7882 */ /* 0x000fe20000000000 */
[----:B------:R-:W-:Y:S01]  /*5110*/  LOP3.LUT R5, R7, 0x180, RZ, 0xc0, !PT ;  /* 0x0000018007057812 */ /* 0x000fe200078ec0ff */
[----:B------:R-:W-:Y:S01]  /*5120*/  ULEA UR44, UR48, UR44, 0x18 ;  /* 0x0000002c302c7291 */ /* 0x000fe2000f8ec0ff */
[----:B------:R-:W-:Y:S01]  /*5130*/  LOP3.LUT R4, R4, 0xc00, RZ, 0xc0, !PT ;  /* 0x00000c0004047812 */ /* 0x000fe200078ec0ff */
[----:B------:R-:W1:Y:S01]  /*5140*/  LDC.64 R72, c[0x0][0x888] ;  /* 0x00022200ff487b82 */ /* 0x000e620000000a00 */
[----:B------:R-:W-:Y:S01]  /*5150*/  LOP3.LUT R6, R5, 0x20, R6, 0xf8, !PT ;  /* 0x0000002005067812 */ /* 0x000fe200078ef806 */
[----:B------:R-:W-:Y:S01]  /*5160*/  IMAD.SHL.U32 R5, R76, 0x8, RZ ;  /* 0x000000084c057824 */ /* 0x000fe200078e00ff */
[----:B------:R-:W-:Y:S01]  /*5170*/  LOP3.LUT R4, R4, 0x40, R7, 0xf8, !PT ;  /* 0x0000004004047812 */ /* 0x000fe200078ef807 */
[----:B------:R-:W-:Y:S01]  /*5180*/  IMAD.U32 R37, R76, 0x10000, RZ ;  /* 0x000100004c257824 */ /* 0x000fe200078e00ff */
[----:B------:R-:W-:Y:S01]  /*5190*/  UIADD3 UR4, UPT, UPT, UR44, 0x1200, URZ ;  /* 0x000012002c047890 */ /* 0x000fe2000fffe0ff */
[----:B------:R-:W-:Y:S01]  /*51a0*/  IMAD.MOV.U32 R36, RZ, RZ, RZ ;  /* 0x000000ffff247224 */ /* 0x000fe200078e00ff */
[----:B------:R-:W-:Y:S01]  /*51b0*/  LOP3.LUT R5, R6, 0x30, R5, 0x78, !PT ;  /* 0x0000003006057812 */ /* 0x000fe200078e7805 */
[----:B------:R-:W2:Y:S01]  /*51c0*/  LDC.64 R74, c[0x0][0x890] ;  /* 0x00022400ff4a7b82 */ /* 0x000ea20000000a00 */
[----:B------:R-:W-:Y:S01]  /*51d0*/  LOP3.LUT R4, R4, 0x200, R7, 0xf8, !PT ;  /* 0x0000020004047812 */ /* 0x000fe200078ef807 */
[----:B------:R-:W-:Y:S01]  /*51e0*/  IMAD.MOV.U32 R84, RZ, RZ, RZ ;  /* 0x000000ffff547224 */ /* 0x000fe200078e00ff */
[----:B------:R-:W-:Y:S01]  /*51f0*/  LOP3.LUT R37, R37, 0x600000, RZ, 0xc0, !PT ;  /* 0x0060000025257812 */ /* 0x000fe200078ec0ff */
[----:B------:R-:W-:Y:S01]  /*5200*/  IMAD.U32 R85, RZ, RZ, UR4 ;  /* 0x00000004ff557e24 */ /* 0x000fe2000f8e00ff */
[----:B------:R-:W-:Y:S01]  /*5210*/  LOP3.LUT R78, R4, R5, RZ, 0xfc, !PT ;  /* 0x00000005044e7212 */ /* 0x000fe200078efcff */
[----:B------:R-:W3:Y:S01]  /*5220*/  LDS R0, [UR44+0x1a0] ;  /* 0x0001a02cff007984 */ /* 0x000ee20008000800 */
[----:B------:R-:W-:Y:S01]  /*5230*/  IMAD.SHL.U32 R4, R76, 0x10, RZ ;  /* 0x000000104c047824 */ /* 0x000fe200078e00ff */
[----:B------:R-:W4:Y:S01]  /*5240*/  LDC.64 R70, c[0x0][0x8b0] ;  /* 0x00022c00ff467b82 */ /* 0x000f220000000a00 */
[----:B------:R-:W-:Y:S01]  /*5250*/  IADD3 R77, PT, PT, R78, UR44, RZ ;  /* 0x0000002c4e4d7c10 */ /* 0x000fe2000fffe0ff */
[----:B------:R-:W1:Y:S02]  /*5260*/  LDCU UR50, c[0x0][0x370] ;  /* 0x00006e00ff3277ac */ /* 0x000e640008000800 */
[----:B------:R-:W-:Y:S01]  /*5270*/  LOP3.LUT R4, R4, 0x20, RZ, 0xc0, !PT ;  /* 0x0000002004047812 */ /* 0x000fe200078ec0ff */
[----:B------:R-:W1:Y:S03]  /*5280*/  LDCU.64 UR62, c[0x0][0x348] ;  /* 0x00006900ff3e77ac */ /* 0x000e660008000a00 */
[----:B------:R-:W1:Y:S01]  /*5290*/  LDC.64 R68, c[0x0][0x8a8] ;  /* 0x00022a00ff447b82 */ /* 0x000e620000000a00 */
[----:B------:R-:W-:Y:S01]  /*52a0*/  IADD3 R77, PT, PT, -R4, 0x200, R77 ;  /* 0x00000200044d7810 */ /* 0x000fe20007ffe14d */
[----:B------:R-:W1:Y:S01]  /*52b0*/  LDCU UR43, c[0x0][0xb0c] ;  /* 0x00016180ff2b77ac */ /* 0x000e620008000800 */
[----:B------:R-:W1:Y:S01]  /*52c0*/  LDCU UR39, c[0x0][0xb30] ;  /* 0x00016600ff2777ac */ /* 0x000e620008000800 */
[----:B------:R-:W1:Y:S01]  /*52d0*/  LDCU.64 UR58, c[0x0][0x888] ;  /* 0x00011100ff3a77ac */ /* 0x000e620008000a00 */
[----:B------:R-:W1:Y:S01]  /*52e0*/  LDCU.64 UR40, c[0x0][0xb28] ;  /* 0x00016500ff2877ac */ /* 0x000e620008000a00 */
[----:B------:R-:W1:Y:S01]  /*52f0*/  LDCU.128 UR52, c[0x0][0xb10] ;  /* 0x00016200ff3477ac */ /* 0x000e620008000c00 */
[----:B------:R-:W1:Y:S01]  /*5300*/  LDCU UR49, c[0x0][0x374] ;  /* 0x00006e80ff3177ac */ /* 0x000e620008000800 */
[----:B------:R-:W-:Y:S01]  /*5310*/  UIADD3 UR56, UPT, UPT, UR44, 0x200, URZ ;  /* 0x000002002c387890 */ /* 0x000fe2000fffe0ff */
[----:B---3--:R-:W-:-:S11]  /*5320*/  IMAD.IADD R37, R0, 0x1, R37 ;  /* 0x0000000100257824 */ /* 0x008fd600078e0225 */
.L_x_111:
[----:B------:R-:W-:Y:S02]  /*5330*/  LEA R3, R81, UR44, 0x3 ;  /* 0x0000002c51037c11 */ /* 0x000fe4000f8e18ff */
[----:B------:R-:W-:Y:S02]  /*5340*/  SHF.L.U32 R0, R83, 0x1f, RZ ;  /* 0x0000001f53007819 */ /* 0x000fe400000006ff */
[----:B-1----:R-:W-:Y:S02]  /*5350*/  LEA R4, R81, UR44, 0x4 ;  /* 0x0000002c51047c11 */ /* 0x002fe4000f8e20ff */
[----:B------:R-:W3:Y:S02]  /*5360*/  SYNCS.PHASECHK.TRANS64.TRYWAIT P0, [R3+URZ+0xf0], R0 ;  /* 0x0000f000030075a7 */ /* 0x000ee400080011ff */
[----:B--23--:R-:W-:Y:S05]  /*5370*/  @!P0 BRA `(.L_x_94) ;  /* 0x00000024007c8947 */ /* 0x00cfea0003800000 */
.L_x_161:
[----:B------:R-:W1:Y:S01]  /*5380*/  LDS.128 R4, [R4+0x180] ;  /* 0x0001800004047984 */ /* 0x000e620000000c00 */
[----:B------:R-:W-:Y:S01]  /*5390*/  UISETP.GE.AND UP0, UPT, UR42, 0x1, UPT ;  /* 0x000000012a00788c */ /* 0x000fe2000bf06270 */
[----:B------:R-:W-:Y:S01]  /*53a0*/  @!PT LDS RZ, [RZ] ;  /* 0x00000000fffff984 */ /* 0x000fe20000000800 */
[----:B------:R-:W-:Y:S01]  /*53b0*/  @!PT LDS RZ, [RZ] ;  /* 0x00000000fffff984 */ /* 0x000fe20000000800 */
[----:B------:R-:W-:Y:S01]  /*53c0*/  @!PT LDS RZ, [RZ] ;  /* 0x00000000fffff984 */ /* 0x000fe20000000800 */
[----:B------:R-:W-:Y:S01]  /*53d0*/  @!PT LDS RZ, [RZ] ;  /* 0x00000000fffff984 */ /* 0x000fe20000000800 */
[----:B------:R2:W-:Y:S06]  /*53e0*/  MEMBAR.ALL.CTA ;  /* 0x0000000000007992 */ /* 0x0005ec0000008000 */
[----:B--2---:R-:W2:Y:S01]  /*53f0*/  FENCE.VIEW.ASYNC.S ;  /* 0x00000000000073c6 */ /* 0x004ea20000000000 */
[----:B-1----:R-:W-:Y:S11]  /*5400*/  LOP3.LUT P0, RZ, R6, 0x1, RZ, 0xc0, !PT ;  /* 0x0000000106ff7812 */ /* 0x002ff6000780c0ff */
[----:B------:R-:W-:Y:S02]  /*5410*/  @!UPT UIADD3 URZ, UPT, UPT, URZ, URZ, URZ ;  /* 0x000000fffffff290 */ /* 0x000fe4000fffe0ff */
[----:B--2---:R-:W-:Y:S01]  /*5420*/  VOTEU.ANY UP1, P0 ;  /* 0x0000000000ff7886 */ /* 0x004fe20000020100 */
[----:B------:R-:W-:Y:S01]  /*5430*/  PLOP3.LUT P0, PT, PT, PT, UP1, 0x80, 0x8 ;  /* 0x000000000008781c */ /* 0x000fe20003f0f018 */
[----:B------:R-:W-:Y:S11]  /*5440*/  UP2UR UR47, UPR, URZ, 0x2 ;  /* 0x00000002ff2f7883 */ /* 0x000ff60008000000 */
[----:B------:R-:W-:Y:S01]  /*5450*/  @!UPT UIADD3 URZ, UPT, UPT, URZ, URZ, URZ ;  /* 0x000000fffffff290 */ /* 0x000fe2000fffe0ff */
[----:B---3--:R-:W-:Y:S02]  /*5460*/  @P0 SHF.R.U32.HI R0, RZ, 0x10, R5 ;  /* 0x00000010ff000819 */ /* 0x008fe40000011605 */
        /* <DEDUP_REMOVED lines=12> */
[----:B------:R-:W2:Y:S01]  /*5530*/  LDCU UR12, c[0x0][0xb20] ;  /* 0x00016400ff0c77ac */ /* 0x000ea20008000800 */
[----:B------:R-:W-:Y:S02]  /*5540*/  UIMAD.WIDE.U32 UR4, UR49, UR55, URZ ;  /* 0x00000037310472a5 */ /* 0x000fe4000f8e00ff */
[----:B------:R-:W-:Y:S02]  /*5550*/  UIMAD.WIDE.U32 UR6, UR50, UR52, URZ ;  /* 0x00000034320672a5 */ /* 0x000fe4000f8e00ff */
[----:B------:R-:W-:Y:S02]  /*5560*/  UISETP.NE.AND UP0, UPT, UR54, 0x1, UPT ;  /* 0x000000013600788c */ /* 0x000fe4000bf05270 */
[----:B------:R-:W-:Y:S02]  /*5570*/  UIMAD.WIDE.U32 UR8, UR37, UR55, URZ ;  /* 0x00000037250872a5 */ /* 0x000fe4000f8e00ff */
[----:B------:R-:W-:Y:S02]  /*5580*/  UIMAD.WIDE.U32 UR10, UR38, UR52, URZ ;  /* 0x00000034260a72a5 */ /* 0x000fe4000f8e00ff */
[----:B------:R-:W-:Y:S02]  /*5590*/  UISETP.NE.AND UP1, UPT, UR43, 0x1, UPT ;  /* 0x000000012b00788c */ /* 0x000fe4000bf25270 */
[----:B------:R-:W-:Y:S01]  /*55a0*/  UISETP.NE.AND UP2, UPT, UR42, 0x1, UPT ;  /* 0x000000012a00788c */ /* 0x000fe2000bf45270 */
[----:B------:R-:W-:Y:S02]  /*55b0*/  UMOV UR4, UR5 ;  /* 0x0000000500047c82 */ /* 0x000fe40008000000 */
[----:B--2---:R-:W-:Y:S03]  /*55c0*/  USHF.R.U32.HI UR5, URZ, UR12, UR4 ;  /* 0x0000000cff057299 */ /* 0x004fe60008011604 */
[----:B------:R-:W-:Y:S02]  /*55d0*/  UMOV UR4, UR7 ;  /* 0x0000000700047c82 */ /* 0x000fe40008000000 */
[----:B------:R-:W-:Y:S02]  /*55e0*/  USHF.R.U32.HI UR7, URZ, UR53, UR4 ;  /* 0x00000035ff077299 */ /* 0x000fe40008011604 */
[----:B------:R-:W-:Y:S02]  /*55f0*/  USEL UR4, UR49, UR5, !UP0 ;  /* 0x0000000531047287 */ /* 0x000fe4000c000000 */
[----:B------:R-:W-:Y:S01]  /*5600*/  USEL UR7, UR50, UR7, !UP1 ;  /* 0x0000000732077287 */ /* 0x000fe2000c800000 */
[----:B------:R-:W-:Y:S01]  /*5610*/  UMOV UR5, UR9 ;  /* 0x0000000900057c82 */ /* 0x000fe20008000000 */
[----:B------:R-:W-:Y:S02]  /*5620*/  UIMAD.WIDE.U32 UR8, UR4, UR40, URZ ;  /* 0x00000028040872a5 */ /* 0x000fe4000f8e00ff */
[----:B------:R-:W-:Y:S03]  /*5630*/  USHF.R.U32.HI UR6, URZ, UR12, UR5 ;  /* 0x0000000cff067299 */ /* 0x000fe60008011605 */
[----:B------:R-:W-:Y:S01]  /*5640*/  UMOV UR5, UR11 ;  /* 0x0000000b00057c82 */ /* 0x000fe20008000000 */
[----:B------:R-:W-:Y:S02]  /*5650*/  UIMAD.WIDE.U32 UR10, UR7, UR40, URZ ;  /* 0x00000028070a72a5 */ /* 0x000fe4000f8e00ff */
[----:B------:R-:W-:Y:S02]  /*5660*/  USHF.R.U32.HI UR12, URZ, UR53, UR5 ;  /* 0x00000035ff0c7299 */ /* 0x000fe40008011605 */
[----:B------:R-:W-:Y:S01]  /*5670*/  USEL UR6, UR37, UR6, !UP0 ;  /* 0x0000000625067287 */ /* 0x000fe2000c000000 */
[----:B------:R-:W-:Y:S02]  /*5680*/  UMOV UR5, UR9 ;  /* 0x0000000900057c82 */ /* 0x000fe40008000000 */
[----:B------:R-:W-:Y:S01]  /*5690*/  UMOV UR10, UR11 ;  /* 0x0000000b000a7c82 */ /* 0x000fe20008000000 */
[----:B------:R-:W-:Y:S02]  /*56a0*/  @UP2 USHF.R.U32.HI UR4, URZ, UR41, UR5 ;  /* 0x00000029ff042299 */ /* 0x000fe40008011605 */
[----:B------:R-:W-:Y:S02]  /*56b0*/  @UP2 USHF.R.U32.HI UR7, URZ, UR41, UR10 ;  /* 0x00000029ff072299 */ /* 0x000fe4000801160a */
[----:B------:R-:W-:Y:S02]  /*56c0*/  UIMAD UR4, UR42, UR4, URZ ;  /* 0x000000042a0472a4 */ /* 0x000fe4000f8e02ff */
[----:B------:R-:W-:Y:S02]  /*56d0*/  UIMAD.WIDE.U32 UR10, UR6, UR40, URZ ;  /* 0x00000028060a72a5 */ /* 0x000fe4000f8e00ff */
[----:B------:R-:W-:Y:S02]  /*56e0*/  USEL UR5, UR38, UR12, !UP1 ;  /* 0x0000000c26057287 */ /* 0x000fe4000c800000 */
[----:B------:R-:W-:Y:S02]  /*56f0*/  UIMAD UR8, UR42, UR7, URZ ;  /* 0x000000072a0872a4 */ /* 0x000fe4000f8e02ff */
[----:B------:R-:W-:Y:S03]  /*5700*/  UISETP.GE.AND UP0, UPT, UR6, UR4, UPT ;  /* 0x000000040600728c */ /* 0x000fe6000bf06270 */
[----:B------:R-:W-:Y:S01]  /*5710*/  UMOV UR4, UR11 ;  /* 0x0000000b00047c82 */ /* 0x000fe20008000000 */
[----:B------:R-:W-:Y:S02]  /*5720*/  UISETP.GE.OR UP0, UPT, UR5, UR8, UP0 ;  /* 0x000000080500728c */ /* 0x000fe40008706670 */
[----:B------:R-:W-:Y:S02]  /*5730*/  USHF.R.U32.HI UR4, URZ, UR41, UR4 ;  /* 0x00000029ff047299 */ /* 0x000fe40008011604 */
[----:B------:R-:W-:Y:S02]  /*5740*/  UIMAD.WIDE.U32 UR8, UR5, UR40, URZ ;  /* 0x00000028050872a5 */ /* 0x000fe4000f8e00ff */
[----:B------:R-:W-:Y:S02]  /*5750*/  USEL UR11, UR6, UR4, !UP2 ;  /* 0x00000004060b7287 */ /* 0x000fe4000d000000 */
[----:B------:R-:W-:Y:S02]  /*5760*/  UIADD3 UR8, UPT, UPT, -UR5, URZ, URZ ;  /* 0x000000ff05087290 */ /* 0x000fe4000fffe1ff */
[----:B------:R-:W-:Y:S01]  /*5770*/  UIADD3 UR10, UPT, UPT, -UR11, URZ, URZ ;  /* 0x000000ff0b0a7290 */ /* 0x000fe2000fffe1ff */
[----:B------:R-:W-:Y:S01]  /*5780*/  @!UP0 UMOV UR4, UR9 ;  /* 0x0000000900048c82 */ /* 0x000fe20008000000 */
[----:B------:R-:W-:Y:S02]  /*5790*/  UIADD3 UR9, UPT, UPT, -UR6, URZ, URZ ;  /* 0x000000ff06097290 */ /* 0x000fe4000fffe1ff */
[----:B------:R-:W-:Y:S02]  /*57a0*/  @!UP0 USHF.R.U32.HI UR4, URZ, UR41, UR4 ;  /* 0x00000029ff048299 */ /* 0x000fe40008011604 */
[----:B------:R-:W-:Y:S02]  /*57b0*/  UIMAD UR10, UR42, UR10, UR6 ;  /* 0x0000000a2a0a72a4 */ /* 0x000fe4000f8e0206 */
[----:B------:R-:W-:Y:S04]  /*57c0*/  @!UP0 USEL UR4, UR5, UR4, !UP2 ;  /* 0x0000000405048287 */ /* 0x000fe8000d000000 */
[----:B------:R-:W-:Y:S02]  /*57d0*/  @!UP0 UIMAD UR10, UR7, UR10, UR4 ;  /* 0x0000000a070a82a4 */ /* 0x000fe4000f8e0204 */
[----:B------:R-:W-:Y:S02]  /*57e0*/  @!UP0 UIADD3 UR11, UPT, UPT, UR11, -UR4, URZ ;  /* 0x800000040b0b8290 */ /* 0x000fe4000fffe0ff */
[----:B------:R-:W-:Y:S02]  /*57f0*/  UIMAD UR7, UR43, UR8, UR38 ;  /* 0x000000082b0772a4 */ /* 0x000fe4000f8e0226 */
[----:B------:R-:W-:Y:S02]  /*5800*/  @!UP0 UIMAD UR6, UR11, UR42, UR5 ;  /* 0x0000002a0b0682a4 */ /* 0x000fe4000f8e0205 */
[----:B------:R-:W-:Y:S01]  /*5810*/  UIMAD UR4, UR54, UR9, UR37 ;  /* 0x00000009360472a4 */ /* 0x000fe2000f8e0225 */
[----:B------:R-:W-:Y:S02]  /*5820*/  @!UP0 UMOV UR5, UR10 ;  /* 0x0000000a00058c82 */ /* 0x000fe40008000000 */
[----:B------:R-:W-:Y:S02]  /*5830*/  UIMAD UR38, UR5, UR43, UR7 ;  /* 0x0000002b052672a4 */ /* 0x000fe4000f8e0207 */
[----:B------:R-:W-:Y:S11]  /*5840*/  UIMAD UR37, UR6, UR54, UR4 ;  /* 0x00000036062572a4 */ /* 0x000ff6000f8e0204 */
[----:B------:R-:W-:Y:S01]  /*5850*/  @!UPT UIADD3 URZ, UPT, UPT, URZ, URZ, URZ ;  /* 0x000000fffffff290 */ /* 0x000fe2000fffe0ff */
.L_x_95:
[----:B------:R-:W-:Y:S01]  /*5860*/  UISETP.NE.AND UP0, UPT, UR39, 0x1, UPT ;  /* 0x000000012700788c */ /* 0x000fe2000bf05270 */
[----:B------:R-:W-:Y:S10]  /*5870*/  IADD3 R81, PT, PT, R81, 0x1, RZ ;  /* 0x0000000151517810 */ /* 0x000ff40007ffe0ff */
[----:B------:R-:W2:Y:S01]  /*5880*/  @!UP0 LDCU.128 UR12, c[0x0][0xb10] ;  /* 0x00016200ff0c87ac */ /* 0x000ea20008000c00 */
[----:B------:R-:W3:Y:S01]  /*5890*/  @!UP0 LDCU UR5, c[0x0][0xb0c] ;  /* 0x00016180ff0587ac */ /* 0x000ee20008000800 */
[----:B------:R-:W4:Y:S01]  /*58a0*/  @!UP0 LDCU UR10, c[0x0][0xb20] ;  /* 0x00016400ff0a87ac */ /* 0x000f220008000800 */
[----:B--2---:R-:W-:Y:S02]  /*58b0*/  UIMAD.WIDE.U32 UR8, UR38, UR12, URZ ;  /* 0x0000000c260872a5 */ /* 0x004fe4000f8e00ff */
[----:B------:R-:W-:Y:S02]  /*58c0*/  UIMAD.WIDE.U32 UR6, UR37, UR15, URZ ;  /* 0x0000000f250672a5 */ /* 0x000fe4000f8e00ff */
[----:B------:R-:W-:Y:S03]  /*58d0*/  @!UP0 UISETP.NE.AND UP1, UPT, UR14, 0x1, UPT ;  /* 0x000000010e00888c */ /* 0x000fe6000bf25270 */
[----:B------:R-:W-:Y:S01]  /*58e0*/  @!UP0 UMOV UR4, UR9 ;  /* 0x0000000900048c82 */ /* 0x000fe20008000000 */
[----:B---3--:R-:W-:Y:S02]  /*58f0*/  @!UP0 UISETP.NE.AND UP2, UPT, UR5, 0x1, UPT ;  /* 0x000000010500888c */ /* 0x008fe4000bf45270 */
[----:B------:R-:W-:Y:S01]  /*5900*/  @!UP0 USHF.R.U32.HI UR4, URZ, UR13, UR4 ;  /* 0x0000000dff048299 */ /* 0x000fe20008011604 */
[----:B------:R-:W-:Y:S02]  /*5910*/  @!UP0 UMOV UR6, UR7 ;  /* 0x0000000700068c82 */ /* 0x000fe40008000000 */
[----:B----4-:R-:W-:Y:S02]  /*5920*/  @!UP0 USHF.R.U32.HI UR6, URZ, UR10, UR6 ;  /* 0x0000000aff068299 */ /* 0x010fe40008011606 */
[----:B------:R-:W-:Y:S02]  /*5930*/  @!UP0 USEL UR7, UR38, UR4, !UP2 ;  /* 0x0000000426078287 */ /* 0x000fe4000d000000 */
[----:B------:R-:W-:Y:S04]  /*5940*/  @!UP0 USEL UR6, UR37, UR6, !UP1 ;  /* 0x0000000625068287 */ /* 0x000fe8000c800000 */
[----:B------:R-:W-:Y:S02]  /*5950*/  @!UP0 UIADD3 UR4, UPT, UPT, -UR7, UR6, URZ ;  /* 0x0000000607048290 */ /* 0x000fe4000fffe1ff */
[----:B------:R-:W-:Y:S02]  /*5960*/  @!UP0 UIADD3 UR6, UPT, UPT, UR7, -UR6, URZ ;  /* 0x8000000607068290 */ /* 0x000fe4000fffe0ff */
[----:B------:R-:W-:Y:S02]  /*5970*/  @!UP0 UIMAD UR38, UR4, UR5, UR38 ;  /* 0x00000005042682a4 */ /* 0x000fe4000f8e0226 */
[----:B------:R-:W-:Y:S02]  /*5980*/  @!UP0 UIMAD UR37, UR6, UR14, UR37 ;  /* 0x0000000e062582a4 */ /* 0x000fe4000f8e0225 */
[----:B------:R-:W-:Y:S09]  /*5990*/  ULOP3.LUT UP0, URZ, UR56, 0x1b0, URZ, 0xc0, !UPT ;  /* 0x000001b038ff7892 */ /* 0x000ff2000f80c0ff */
[----:B------:R-:W-:Y:S05]  /*59a0*/  BRA.U !UP0, `(.L_x_96) ;  /* 0x0000000108407547 */ /* 0x000fea000b800000 */
[----:B------:R-:W2:Y:S01]  /*59b0*/  LDCU.64 UR8, c[0x4][0x80] ;  /* 0x01001000ff0877ac */ /* 0x000ea20008000a00 */
[----:B------:R-:W-:Y:S01]  /*59c0*/  MOV R3, 0x0 ;  /* 0x0000000000037802 */ /* 0x000fe20000000f00 */
[----:B------:R-:W-:Y:S02]  /*59d0*/  HFMA2 R12, -RZ, RZ, 0, 5.9604644775390625e-08 ;  /* 0x00000001ff0c7431 */ /* 0x000fe400000001ff */
[----:B------:R-:W-:Y:S02]  /*59e0*/  IMAD.MOV.U32 R8, RZ, RZ, 0x70 ;  /* 0x00000070ff087424 */ /* 0x000fe400078e00ff */
[----:B------:R-:W-:Y:S01]  /*59f0*/  IMAD.MOV.U32 R13, RZ, RZ, RZ ;  /* 0x000000ffff0d7224 */ /* 0x000fe200078e00ff */
[----:B------:R-:W3:Y:S01]  /*5a00*/  LDCU.64 UR6, c[0x4][0x88] ;  /* 0x01001100ff0677ac */ /* 0x000ee20008000a00 */
[----:B------:R-:W4:Y:S01]  /*5a10*/  LDC.64 R2, c[0x4][R3] ;  /* 0x0100000003027b82 */ /* 0x000f220000000a00 */
[----:B------:R-:W1:Y:S01]  /*5a20*/  LDCU.64 UR4, c[0x4][0x8] ;  /* 0x01000100ff0477ac */ /* 0x000e620008000a00 */
[----:B--2---:R-:W-:Y:S01]  /*5a30*/  MOV R5, UR9 ;  /* 0x0000000900057c02 */ /* 0x004fe20008000f00 */
[----:B------:R-:W-:Y:S01]  /*5a40*/  IMAD.U32 R4, RZ, RZ, UR8 ;  /* 0x00000008ff047e24 */ /* 0x000fe2000f8e00ff */
[----:B---3--:R-:W-:Y:S01]  /*5a50*/  MOV R7, UR7 ;  /* 0x0000000700077c02 */ /* 0x008fe20008000f00 */
[----:B------:R-:W-:Y:S01]  /*5a60*/  IMAD.U32 R6, RZ, RZ, UR6 ;  /* 0x00000006ff067e24 */ /* 0x000fe2000f8e00ff */
[----:B-1----:R-:W-:Y:S01]  /*5a70*/  MOV R11, UR5 ;  /* 0x00000005000b7c02 */ /* 0x002fe20008000f00 */
[----:B------:R-:W-:Y:S02]  /*5a80*/  IMAD.U32 R10, RZ, RZ, UR4 ;  /* 0x00000004ff0a7e24 */ /* 0x000fe4000f8e00ff */
[----:B------:R-:W-:Y:S07]  /*5a90*/  LEPC R20, `(.L_x_96) ;  /* 0x000000001014794e */ /* 0x000fee0000000000 */
[----:B----45:R-:W-:Y:S05]  /*5aa0*/  CALL.ABS.NOINC R2 ;  /* 0x0000000002007343 */ /* 0x030fea0003c00000 */
.L_x_96:
[----:B------:R-:W-:Y:S01]  /*5ab0*/  LOP3.LUT P0, RZ, R85, 0x1b0, RZ, 0xc0, !PT ;  /* 0x000001b055ff7812 */ /* 0x000fe2000780c0ff */
[----:B------:R-:W-:Y:S11]  /*5ac0*/  BSSY.RECONVERGENT B6, `(.L_x_97) ;  /* 0x0000013000067945 */ /* 0x000ff60003800200 */
[----:B------:R-:W-:Y:S01]  /*5ad0*/  @!UPT UIADD3 URZ, UPT, UPT, URZ, URZ, URZ ;  /* 0x000000fffffff290 */ /* 0x000fe2000fffe0ff */
[----:B------:R-:W-:Y:S05]  /*5ae0*/  @!P0 BRA `(.L_x_98) ;  /* 0x0000000000408947 */ /* 0x000fea0003800000 */
        /* <DEDUP_REMOVED lines=16> */
.L_x_98:
[----:B------:R-:W-:Y:S05]  /*5bf0*/  BSYNC.RECONVERGENT B6 ;  /* 0x0000000000067941 */ /* 0x000fea0003800200 */
.L_x_97:
[----:B------:R-:W-:Y:S01]  /*5c00*/  ISETP.NE.U32.AND P3, PT, R74, RZ, PT ;  /* 0x000000ff4a00720c */ /* 0x000fe20003f65070 */
[----:B------:R-:W-:Y:S01]  /*5c10*/  UISETP.NE.AND UP1, UPT, UR61, URZ, UPT ;  /* 0x000000ff3d00728c */ /* 0x000fe2000bf25270 */
[----:B------:R-:W-:Y:S02]  /*5c20*/  ISETP.NE.U32.AND P4, PT, R70, RZ, PT ;  /* 0x000000ff4600720c */ /* 0x000fe40003f85070 */
[----:B------:R-:W-:Y:S02]  /*5c30*/  ISETP.NE.AND.EX P3, PT, R75, RZ, PT, P3 ;  /* 0x000000ff4b00720c */ /* 0x000fe40003f65330 */
[----:B------:R-:W-:Y:S02]  /*5c40*/  PLOP3.LUT P1, PT, PT, PT, PT, 0x8, 0x80 ;  /* 0x000000000080781c */ /* 0x000fe40003f2e170 */
[----:B------:R-:W-:Y:S02]  /*5c50*/  PLOP3.LUT P0, PT, PT, PT, UP1, 0x80, 0x8 ;  /* 0x000000000008781c */ /* 0x000fe40003f0f018 */
[----:B------:R-:W-:Y:S02]  /*5c60*/  ISETP.NE.AND.EX P4, PT, R71, RZ, PT, P4 ;  /* 0x000000ff4700720c */ /* 0x000fe40003f85340 */
[----:B------:R-:W2:Y:S09]  /*5c70*/  @UP1 LDCU.64 UR4, c[0x0][0x888] ;  /* 0x00011100ff0417ac */ /* 0x000eb20008000a00 */
[----:B------:R-:W-:Y:S01]  /*5c80*/  @P0 PLOP3.LUT P1, PT, P3, PT, PT, 0x80, 0x8 ;  /* 0x000000000008081c */ /* 0x000fe20001f2f070 */
[----:B--2---:R-:W-:Y:S04]  /*5c90*/  @UP1 UISETP.NE.U32.AND UP0, UPT, UR4, URZ, UPT ;  /* 0x000000ff0400128c */ /* 0x004fe8000bf05070 */
[----:B------:R-:W-:Y:S04]  /*5ca0*/  @UP1 UISETP.NE.AND.EX UP0, UPT, UR5, URZ, UPT, UP0 ;  /* 0x000000ff0500128c */ /* 0x000fe8000bf05300 */
[----:B------:R-:W-:Y:S01]  /*5cb0*/  @UP1 USEL UR4, URZ, 0xffffffff, UP0 ;  /* 0xffffffffff041887 */ /* 0x000fe20008000000 */
[----:B------:R-:W-:Y:S11]  /*5cc0*/  @!P3 BRA `(.L_x_99) ;  /* 0x000000000030b947 */ /* 0x000ff60003800000 */
[----:B------:R-:W-:Y:S01]  /*5cd0*/  ISETP.NE.U32.AND P2, PT, R72, RZ, PT ;  /* 0x000000ff4800720c */ /* 0x000fe20003f45070 */
[----:B------:R-:W2:Y:S01]  /*5ce0*/  LDCU.64 UR6, c[0x0][0x358] ;  /* 0x00006b00ff0677ac */ /* 0x000ea20008000a00 */
[----:B------:R-:W-:Y:S02]  /*5cf0*/  IMAD.MOV.U32 R79, RZ, RZ, 0x1 ;  /* 0x00000001ff4f7424 */ /* 0x000fe400078e00ff */
[----:B------:R-:W-:Y:S11]  /*5d00*/  ISETP.NE.AND.EX P2, PT, R73, RZ, PT, P2 ;  /* 0x000000ff4900720c */ /* 0x000ff60003f45320 */
[----:B------:R-:W-:Y:S02]  /*5d10*/  @!UPT UIADD3 URZ, UPT, UPT, URZ, URZ, URZ ;  /* 0x000000fffffff290 */ /* 0x000fe4000fffe0ff */
[----:B------:R-:W3:Y:S01]  /*5d20*/  @P2 LDC.64 R2, c[0x0][0x888] ;  /* 0x00022200ff022b82 */ /* 0x000ee20000000a00 */
[----:B-1----:R-:W-:Y:S04]  /*5d30*/  @P2 IMAD R0, R74, UR36, RZ ;  /* 0x000000244a002c24 */ /* 0x002fe8000f8e02ff */
[----:B---3--:R-:W-:Y:S04]  /*5d40*/  @P2 IMAD.WIDE R2, R0, 0x4, R2 ;  /* 0x0000000400022825 */ /* 0x008fe800078e0202 */
[----:B------:R-:W-:Y:S01]  /*5d50*/  HFMA2 R0, -RZ, RZ, 0, 5.9604644775390625e-08 ;  /* 0x00000001ff007431 */ /* 0x000fe200000001ff */
[----:B--2--5:R2:W5:Y:S04]  /*5d60*/  @P2 LDG.E R39, desc[UR6][R2.64] ;  /* 0x0000000602272981 */ /* 0x024568000c1e1900 */
[----:B------:R-:W-:Y:S01]  /*5d70*/  @!P2 PRMT R79, R0, 0x7610, R79 ;  /* 0x00007610004fa816 */ /* 0x000fe2000000004f */
[----:B--2---:R-:W3:Y:S06]  /*5d80*/  @!P2 LDC R39, c[0x0][0x880] ;  /* 0x00022000ff27ab82 */ /* 0x004eec0000000800 */
.L_x_99:
[----:B------:R-:W-:Y:S05]  /*5d90*/  @!P4 BRA `(.L_x_100) ;  /* 0x000000000024c947 */ /* 0x000fea0003800000 */
[----:B------:R-:W-:Y:S01]  /*5da0*/  ISETP.NE.U32.AND P2, PT, R68, RZ, PT ;  /* 0x000000ff4400720c */ /* 0x000fe20003f45070 */
[----:B------:R-:W2:Y:S03]  /*5db0*/  LDCU.64 UR6, c[0x0][0x358] ;  /* 0x00006b00ff0677ac */ /* 0x000ea60008000a00 */
[----:B------:R-:W-:Y:S11]  /*5dc0*/  ISETP.NE.AND.EX P2, PT, R69, RZ, PT, P2 ;  /* 0x000000ff4500720c */ /* 0x000ff60003f45320 */
[----:B------:R-:W-:Y:S02]  /*5dd0*/  @!UPT UIADD3 URZ, UPT, UPT, URZ, URZ, URZ ;  /* 0x000000fffffff290 */ /* 0x000fe4000fffe0ff */
[----:B------:R-:W4:Y:S01]  /*5de0*/  @P2 LDC.64 R2, c[0x0][0x8a8] ;  /* 0x00022a00ff022b82 */ /* 0x000f220000000a00 */
[----:B-1----:R-:W-:Y:S04]  /*5df0*/  @P2 IMAD R0, R70, UR36, RZ ;  /* 0x0000002446002c24 */ /* 0x002fe8000f8e02ff */
[----:B----4-:R-:W-:Y:S05]  /*5e00*/  @P2 IMAD.WIDE R2, R0, 0x4, R2 ;  /* 0x0000000400022825 */ /* 0x010fea00078e0202 */
[----:B--2--5:R2:W5:Y:S02]  /*5e10*/  @P2 LDG.E R38, desc[UR6][R2.64] ;  /* 0x0000000602262981 */ /* 0x024564000c1e1900 */
[----:B--2---:R-:W4:Y:S02]  /*5e20*/  @!P2 LDC R38, c[0x0][0x8a0] ;  /* 0x00022800ff26ab82 */ /* 0x004f240000000800 */
.L_x_100:
[----:B---3-5:R-:W-:Y:S01]  /*5e30*/  @P0 FSETP.NEU.AND P4, PT, R39, RZ, PT ;  /* 0x000000ff2700020b */ /* 0x028fe20003f8d000 */
[----:B-1----:R-:W-:Y:S01]  /*5e40*/  IMAD.U32 R0, RZ, RZ, UR4 ;  /* 0x00000004ff007e24 */ /* 0x002fe2000f8e00ff */
[----:B------:R-:W-:Y:S01]  /*5e50*/  @P0 LOP3.LUT P2, RZ, R79, 0xff, RZ, 0xc0, !PT ;  /* 0x000000ff4fff0812 */ /* 0x000fe2000784c0ff */
[----:B------:R-:W-:Y:S01]  /*5e60*/  BSSY B1, `(.L_x_101) ;  /* 0x0000039000017945 */ /* 0x000fe20003800000 */
[----:B------:R-:W-:Y:S02]  /*5e70*/  @P0 SEL R2, RZ, 0xffffffff, P4 ;  /* 0xffffffffff020807 */ /* 0x000fe40002000000 */
[----:B------:R-:W-:Y:S02]  /*5e80*/  CS2R R66, SRZ ;  /* 0x0000000000427805 */ /* 0x000fe4000001ff00 */
[----:B------:R-:W-:Y:S02]  /*5e90*/  LEA R22, R36, UR44, 0x3 ;  /* 0x0000002c24167c11 */ /* 0x000fe4000f8e18ff */
[----:B------:R-:W-:Y:S02]  /*5ea0*/  CS2R R64, SRZ ;  /* 0x0000000000407805 */ /* 0x000fe4000001ff00 */
[----:B------:R-:W-:Y:S02]  /*5eb0*/  @P1 SEL R2, R0, R2, !P2 ;  /* 0x0000000200021207 */ /* 0x000fe40005000000 */
[----:B------:R-:W-:Y:S02]  /*5ec0*/  CS2R R18, SRZ ;  /* 0x0000000000127805 */ /* 0x000fe4000001ff00 */
[----:B------:R-:W-:Y:S02]  /*5ed0*/  SHF.L.U32 R3, R84, 0x1f, RZ ;  /* 0x0000001f54037819 */ /* 0x000fe400000006ff */
[----:B------:R-:W-:Y:S02]  /*5ee0*/  CS2R R16, SRZ ;  /* 0x0000000000107805 */ /* 0x000fe4000001ff00 */
[----:B------:R-:W-:Y:S02]  /*5ef0*/  @P0 LOP3.LUT R2, R2, 0x1, RZ, 0xc0, !PT ;  /* 0x0000000102020812 */ /* 0x000fe400078ec0ff */
[----:B------:R-:W-:Y:S02]  /*5f00*/  PLOP3.LUT P5, PT, PT, PT, PT, 0x8, 0x80 ;  /* 0x000000000080781c */ /* 0x000fe40003fae170 */
[----:B------:R-:W-:Y:S02]  /*5f10*/  ISETP.NE.U32.OR P1, PT, R2, 0x1, !P0 ;  /* 0x000000010200780c */ /* 0x000fe40004725470 */
[----:B------:R-:W-:Y:S11]  /*5f20*/  LEA.HI R2, R36, R36, RZ, 0x1 ;  /* 0x0000002424027211 */ /* 0x000ff600078f08ff */
[----:B------:R-:W-:Y:S04]  /*5f30*/  @P1 SHF.L.U32 R0, R82, 0x1f, RZ ;  /* 0x0000001f52001819 */ /* 0x000fe800000006ff */
[----:B------:R1:W2:Y:S01]  /*5f40*/  @P1 SYNCS.PHASECHK.TRANS64.TRYWAIT P0, [UR44+0xd0], R0 ;  /* 0x0000d000ff0015a7 */ /* 0x0002a2000800112c */
[----:B------:R3:W3:Y:S01]  /*5f50*/  SYNCS.PHASECHK.TRANS64.TRYWAIT P4, [R22+URZ+0x110], R3 ;  /* 0x00011003160075a7 */ /* 0x0006e200080811ff */
[C---:B-1----:R-:W-:Y:S01]  /*5f60*/  IMAD.SHL.U32 R0, R2.reuse, 0x20, RZ ;  /* 0x0000002002007824 */ /* 0x042fe200078e00ff */
[----:B------:R-:W-:Y:S04]  /*5f70*/  LOP3.LUT R2, R2, 0xffe, RZ, 0xc0, !PT ;  /* 0x00000ffe02027812 */ /* 0x000fe800078ec0ff */
[----:B------:R-:W-:Y:S01]  /*5f80*/  LOP3.LUT R0, R0, 0xffffffc0, RZ, 0xc0, !PT ;  /* 0xffffffc000007812 */ /* 0x000fe200078ec0ff */
[----:B------:R-:W-:Y:S04]  /*5f90*/  IMAD.IADD R2, R36, 0x1, -R2 ;  /* 0x0000000124027824 */ /* 0x000fe800078e0a02 */
[----:B------:R-:W-:Y:S04]  /*5fa0*/  IMAD.IADD R0, R37, 0x1, R0 ;  /* 0x0000000125007824 */ /* 0x000fe800078e0200 */
[----:B------:R-:W-:Y:S01]  /*5fb0*/  IMAD R2, R2, 0x100000, R0 ;  /* 0x0010000002027824 */ /* 0x000fe200078e0200 */
[----:B--2---:R-:W-:Y:S01]  /*5fc0*/  @P1 PLOP3.LUT P5, PT, P0, PT, PT, 0x8, 0x80 ;  /* 0x000000000080181c */ /* 0x004fe200007ae170 */
[----:B------:R-:W-:Y:S01]  /*5fd0*/  @!UPT UIADD3 URZ, UPT, UPT, URZ, URZ, URZ ;  /* 0x000000fffffff290 */ /* 0x000fe2000fffe0ff */
[----:B---3--:R-:W-:Y:S11]  /*5fe0*/  @!P1 BRA `(.L_x_102) ;  /* 0x0000000000809947 */ /* 0x008ff60003800000 */
[----:B------:R-:W-:Y:S01]  /*5ff0*/  ISETP.NE.U32.AND P0, PT, RZ, UR58, PT ;  /* 0x0000003aff007c0c */ /* 0x000fe2000bf05070 */
[----:B------:R-:W-:Y:S01]  /*6000*/  BSSY B0, `(.L_x_103) ;  /* 0x0000012000007945 */ /* 0x000fe20003800000 */
[----:B------:R-:W-:Y:S02]  /*6010*/  FSETP.NEU.AND P2, PT, R39, RZ, PT ;  /* 0x000000ff2700720b */ /* 0x000fe40003f4d000 */
[----:B------:R-:W-:Y:S02]  /*6020*/  CS2R R18, SRZ ;  /* 0x0000000000127805 */ /* 0x000fe4000001ff00 */
[----:B------:R-:W-:Y:S02]  /*6030*/  ISETP.NE.AND.EX P0, PT, RZ, UR59, PT, P0 ;  /* 0x0000003bff007c0c */ /* 0x000fe4000bf05300 */
[----:B------:R-:W-:Y:S02]  /*6040*/  CS2R R16, SRZ ;  /* 0x0000000000107805 */ /* 0x000fe4000001ff00 */
[----:B------:R-:W-:Y:S02]  /*6050*/  LOP3.LUT P1, RZ, R79, 0xff, RZ, 0xc0, !PT ;  /* 0x000000ff4fff7812 */ /* 0x000fe4000782c0ff */
[----:B------:R-:W-:Y:S02]  /*6060*/  CS2R R66, SRZ ;  /* 0x0000000000427805 */ /* 0x000fe4000001ff00 */
[----:B------:R-:W-:Y:S02]  /*6070*/  SEL R0, RZ, 0xffffffff, P2 ;  /* 0xffffffffff007807 */ /* 0x000fe40001000000 */
[----:B------:R-:W-:Y:S02]  /*6080*/  CS2R R64, SRZ ;  /* 0x0000000000407805 */ /* 0x000fe4000001ff00 */
[----:B------:R-:W-:Y:S04]  /*6090*/  SEL R4, RZ, 0xffffffff, P0 ;  /* 0xffffffffff047807 */ /* 0x000fe80000000000 */
[----:B------:R-:W-:Y:S04]  /*60a0*/  @P3 SEL R0, R4, R0, !P1 ;  /* 0x0000000004003207 */ /* 0x000fe80004800000 */
[----:B------:R-:W-:Y:S04]  /*60b0*/  LOP3.LUT R0, R0, 0x1, RZ, 0xc0, !PT ;  /* 0x0000000100007812 */ /* 0x000fe800078ec0ff */
[----:B------:R-:W-:Y:S01]  /*60c0*/  ISETP.NE.U32.AND P0, PT, R0, 0x1, PT ;  /* 0x000000010000780c */ /* 0x000fe20003f05070 */
[----:B------:R-:W-:Y:S01]  /*60d0*/  @!UPT UIADD3 URZ, UPT, UPT, URZ, URZ, URZ ;  /* 0x000000fffffff290 */ /* 0x000fe2000fffe0ff */
[----:B------:R-:W-:Y:S11]  /*60e0*/  @!P5 BRA `(.L_x_104) ;  /* 0x00000000000cd947 */ /* 0x000ff60003800000 */
[----:B------:R-:W-:Y:S04]  /*60f0*/  SHF.L.U32 R4, R82, 0x1f, RZ ;  /* 0x0000001f52047819 */ /* 0x000fe800000006ff */
[----:B------:R-:W1:Y:S02]  /*6100*/  SYNCS.PHASECHK.TRANS64.TRYWAIT P1, [UR44+0xd0], R4 ;  /* 0x0000d004ff0075a7 */ /* 0x000e64000802112c */
[----:B-1----:R-:W-:Y:S05]  /*6110*/  @!P1 BRA `(.L_x_105) ;  /* 0x0000001800289947 */ /* 0x002fea0003800000 */
.L_x_104:
[----:B------:R-:W-:Y:S05]  /*6120*/  BSYNC B0 ;  /* 0x0000000000007941 */ /* 0x000fea0003800000 */
.L_x_103:
[----:B------:R2:W3:Y:S01]  /*6130*/  @P0 LDS.128 R16, [R78+UR44+0x200] ;  /* 0x0002002c4e100984 */ /* 0x0004e20008000c00 */
[----:B------:R-:W-:Y:S01]  /*6140*/  UIADD3 UR4, UPT, UPT, UR44, 0xd8, URZ ;  /* 0x000000d82c047890 */ /* 0x000fe2000fffe0ff */
[----:B------:R-:W-:Y:S02]  /*6150*/  LOP3.LUT R82, R82, 0x1, RZ, 0x3c, !PT ;  /* 0x0000000152527812 */ /* 0x000fe400078e3cff */
[----:B------:R2:W1:Y:S01]  /*6160*/  @P0 LDS.128 R64, [R77+0x10] ;  /* 0x000010004d400984 */ /* 0x0004620000000c00 */
[----:B------:R-:W-:Y:S01]  /*6170*/  UPRMT UR4, UR48, 0x654, UR4 ;  /* 0x0000065430047896 */ /* 0x000fe20008000004 */
[----:B------:R-:W-:Y:S01]  /*6180*/  @!PT LDS RZ, [RZ] ;  /* 0x00000000fffff984 */ /* 0x000fe20000000800 */
[----:B------:R-:W-:Y:S01]  /*6190*/  @!PT LDS RZ, [RZ] ;  /* 0x00000000fffff984 */ /* 0x000fe20000000800 */
[----:B------:R-:W-:Y:S01]  /*61a0*/  @!PT LDS RZ, [RZ] ;  /* 0x00000000fffff984 */ /* 0x000fe20000000800 */
[----:B------:R-:W-:Y:S01]  /*61b0*/  @!PT LDS RZ, [RZ] ;  /* 0x00000000fffff984 */ /* 0x000fe20000000800 */
[----:B------:R5:W-:Y:S06]  /*61c0*/  MEMBAR.ALL.CTA ;  /* 0x0000000000007992 */ /* 0x000bec0000008000 */
[----:B-----5:R-:W5:Y:S02]  /*61d0*/  FENCE.VIEW.ASYNC.S ;  /* 0x00000000000073c6 */ /* 0x020f640000000000 */
[----:B-----5:R-:W-:Y:S03]  /*61e0*/  SYNCS.ARRIVE.TRANS64.RED.A1T0 RZ, [UR4], RZ ;  /* 0x000000ffffff79a7 */ /* 0x020fe60008100404 */
.L_x_102:
[----:B------:R-:W-:Y:S05]  /*61f0*/  BSYNC B1 ;  /* 0x0000000000017941 */ /* 0x000fea0003800000 */
.L_x_101:
[----:B-1----:R-:W-:Y:S04]  /*6200*/  SHF.R.U32.HI R0, RZ, 0x15, R2 ;  /* 0x00000015ff007819 */ /* 0x002fe80000011602 */
[----:B------:R-:W-:Y:S01]  /*6210*/  LOP3.LUT P0, RZ, R0, 0x3, R80, 0x48, !PT ;  /* 0x0000000300ff7812 */ /* 0x000fe20007804850 */
[----:B------:R-:W-:Y:S01]  /*6220*/  @!UPT UIADD3 URZ, UPT, UPT, URZ, URZ, URZ ;  /* 0x000000fffffff290 */ /* 0x000fe2000fffe0ff */
[----:B------:R-:W-:Y:S11]  /*6230*/  @P4 BRA `(.L_x_106) ;  /* 0x0000000000084947 */ /* 0x000ff60003800000 */
[----:B------:R-:W1:Y:S02]  /*6240*/  SYNCS.PHASECHK.TRANS64.TRYWAIT P1, [R22+URZ+0x110], R3 ;  /* 0x00011003160075a7 */ /* 0x000e6400080211ff */
[----:B-1----:R-:W-:Y:S05]  /*6250*/  @!P1 BRA `(.L_x_107) ;  /* 0x0000001400f09947 */ /* 0x002fea0003800000 */
.L_x_106:
[----:B------:R-:W-:Y:S05]  /*6260*/  @!P0 BRA `(.L_x_108) ;  /* 0x0000000000408947 */ /* 0x000fea0003800000 */
[----:B------:R-:W1:Y:S01]  /*6270*/  LDCU.64 UR8, c[0x4][0x70] ;  /* 0x01000e00ff0877ac */ /* 0x000e620008000a00 */
[----:B------:R-:W-:Y:S01]  /*6280*/  MOV R15, 0x0 ;  /* 0x00000000000f7802 */ /* 0x000fe20000000f00 */
[----:B------:R-:W-:Y:S02]  /*6290*/  HFMA2 R12, -RZ, RZ, 0, 5.9604644775390625e-08 ;  /* 0x00000001ff0c7431 */ /* 0x000fe400000001ff */
[----:B------:R-:W-:Y:S02]  /*62a0*/  IMAD.MOV.U32 R8, RZ, RZ, 0x192 ;  /* 0x00000192ff087424 */ /* 0x000fe400078e00ff */
[----:B------:R-:W-:Y:S01]  /*62b0*/  IMAD.MOV.U32 R13, RZ, RZ, RZ ;  /* 0x000000ffff0d7224 */ /* 0x000fe200078e00ff */
[----:B------:R-:W5:Y:S01]  /*62c0*/  LDCU.64 UR6, c[0x4][0x78] ;  /* 0x01000f00ff0677ac */ /* 0x000f620008000a00 */
[----:B------:R-:W2:Y:S01]  /*62d0*/  LDC.64 R14, c[0x4][R15] ;  /* 0x010000000f0e7b82 */ /* 0x000ea20000000a00 */
[----:B------:R-:W3:Y:S01]  /*62e0*/  LDCU.64 UR4, c[0x4][0x10] ;  /* 0x01000200ff0477ac */ /* 0x000ee20008000a00 */
[----:B-1----:R-:W-:Y:S01]  /*62f0*/  MOV R5, UR9 ;  /* 0x0000000900057c02 */ /* 0x002fe20008000f00 */
[----:B------:R-:W-:Y:S01]  /*6300*/  IMAD.U32 R4, RZ, RZ, UR8 ;  /* 0x00000008ff047e24 */ /* 0x000fe2000f8e00ff */
[----:B-----5:R-:W-:Y:S01]  /*6310*/  MOV R7, UR7 ;  /* 0x0000000700077c02 */ /* 0x020fe20008000f00 */
[----:B------:R-:W-:Y:S01]  /*6320*/  IMAD.U32 R6, RZ, RZ, UR6 ;  /* 0x00000006ff067e24 */ /* 0x000fe2000f8e00ff */
[----:B---3--:R-:W-:Y:S01]  /*6330*/  MOV R11, UR5 ;  /* 0x00000005000b7c02 */ /* 0x008fe20008000f00 */
[----:B------:R-:W-:Y:S02]  /*6340*/  IMAD.U32 R10, RZ, RZ, UR4 ;  /* 0x00000004ff0a7e24 */ /* 0x000fe4000f8e00ff */
[----:B------:R-:W-:Y:S07]  /*6350*/  LEPC R20, `(.L_x_108) ;  /* 0x000000001014794e */ /* 0x000fee0000000000 */
[----:B--2-4-:R-:W-:Y:S05]  /*6360*/  CALL.ABS.NOINC R14 ;  /* 0x000000000e007343 */ /* 0x014fea0003c00000 */
.L_x_108:
[----:B------:R-:W-:Y:S01]  /*6370*/  LOP3.LUT P0, RZ, R76, 0x60, RZ, 0xc0, !PT ;  /* 0x000000604cff7812 */ /* 0x000fe2000780c0ff */
[----:B------:R-:W-:Y:S05]  /*6380*/  WARPSYNC.ALL ;  /* 0x0000000000007948 */ /* 0x000fea0003800000 */
[----:B------:R-:W-:Y:S01]  /*6390*/  R2UR UR4, R2 ;  /* 0x00000000020472ca */ /* 0x000fe200000e0000 */
[----:B------:R-:W-:Y:S01]  /*63a0*/  BSSY.RECONVERGENT B0, `(.L_x_109) ;  /* 0x000009f000007945 */ /* 0x000fe20003800200 */
[-C--:B---3--:R-:W-:Y:S02]  /*63b0*/  F2FP.F16.E4M3.UNPACK_B R2, R16.reuse ;  /* 0x00000010ff02723e */ /* 0x088fe400020006ff */
[----:B------:R-:W-:Y:S02]  /*63c0*/  F2FP.F16.E4M3.UNPACK_B R16, R16.H1 ;  /* 0x00000010ff10723e */ /* 0x000fe400030006ff */
[----:B------:R-:W-:Y:S01]  /*63d0*/  R2UR UR5, R22 ;  /* 0x00000000160572ca */ /* 0x000fe200000e0000 */
[----:B------:R-:W-:Y:S01]  /*63e0*/  HADD2.F32 R0, -RZ, R2.H0_H0 ;  /* 0x20000002ff007230 */ /* 0x000fe20000004100 */
[-C--:B------:R-:W-:Y:S01]  /*63f0*/  F2FP.F16.E4M3.UNPACK_B R42, R17.reuse ;  /* 0x00000011ff2a723e */ /* 0x080fe200020006ff */
[--C-:B------:R-:W-:Y:S01]  /*6400*/  HADD2.F32 R3, -RZ, R16.reuse.H0_H0 ;  /* 0x20000010ff037230 */ /* 0x100fe20000004100 */
[----:B------:R-:W-:Y:S01]  /*6410*/  F2FP.F16.E4M3.UNPACK_B R44, R17.H1 ;  /* 0x00000011ff2c723e */ /* 0x000fe200030006ff */
[----:B------:R-:W-:Y:S01]  /*6420*/  HADD2.F32 R40, -RZ, R16.H1_H1 ;  /* 0x30000010ff287230 */ /* 0x000fe20000004100 */
[-C--:B------:R-:W-:Y:S01]  /*6430*/  F2FP.F16.E4M3.UNPACK_B R46, R18.reuse ;  /* 0x00000012ff2e723e */ /* 0x080fe200020006ff */
[----:B------:R-:W-:Y:S01]  /*6440*/  HADD2.F32 R2, -RZ, R2.H1_H1 ;  /* 0x30000002ff027230 */ /* 0x000fe20000004100 */
[----:B------:R-:W-:Y:S01]  /*6450*/  F2FP.F16.E4M3.UNPACK_B R48, R18.H1 ;  /* 0x00000012ff30723e */ /* 0x000fe200030006ff */
[--C-:B------:R-:W-:Y:S01]  /*6460*/  HADD2.F32 R41, -RZ, R42.reuse.H0_H0 ;  /* 0x2000002aff297230 */ /* 0x100fe20000004100 */
[-C--:B------:R-:W-:Y:S01]  /*6470*/  F2FP.F16.E4M3.UNPACK_B R50, R19.reuse ;  /* 0x00000013ff32723e */ /* 0x080fe200020006ff */
[----:B------:R-:W-:Y:S01]  /*6480*/  HADD2.F32 R42, -RZ, R42.H1_H1 ;  /* 0x3000002aff2a7230 */ /* 0x000fe20000004100 */
[----:B------:R-:W-:Y:S01]  /*6490*/  F2FP.F16.E4M3.UNPACK_B R52, R19.H1 ;  /* 0x00000013ff34723e */ /* 0x000fe200030006ff */
[----:B------:R-:W-:Y:S01]  /*64a0*/  HADD2.F32 R43, -RZ, R44.H0_H0 ;  /* 0x2000002cff2b7230 */ /* 0x000fe20000004100 */
[----:B------:R-:W-:Y:S01]  /*64b0*/  LDTM.16dp32bit_t0_t15.x32 R4, tmem[UR4] ;  /* 0x00000004000479ee */ /* 0x000fe20008a80000 */
[----:B------:R-:W1:Y:S01]  /*64c0*/  LDTM.16dp32bit_t16_t31.x32 R4, tmem[UR4+0x20] ;  /* 0x00002004000479ee */ /* 0x000e620008aa0000 */
[----:B------:R-:W-:Y:S01]  /*64d0*/  NOP ;  /* 0x0000000000007918 */ /* 0x000fe20000000000 */
[----:B------:R-:W-:Y:S01]  /*64e0*/  UIADD3 UR4, UPT, UPT, UR5, 0x130, URZ ;  /* 0x0000013005047890 */ /* 0x000fe2000fffe0ff */
[--C-:B------:R-:W-:Y:S01]  /*64f0*/  HADD2.F32 R45, -RZ, R46.reuse.H0_H0 ;  /* 0x2000002eff2d7230 */ /* 0x100fe20000004100 */
[----:B------:R-:W-:Y:S01]  /*6500*/  F2FP.F16.E4M3.UNPACK_B R54, R64 ;  /* 0x00000040ff36723e */ /* 0x000fe200020006ff */
[----:B------:R-:W-:Y:S01]  /*6510*/  HADD2.F32 R46, -RZ, R46.H1_H1 ;  /* 0x3000002eff2e7230 */ /* 0x000fe20000004100 */
[----:B------:R-:W-:Y:S01]  /*6520*/  UPRMT UR4, UR48, 0x654, UR4 ;  /* 0x0000065430047896 */ /* 0x000fe20008000004 */
[--C-:B------:R-:W-:Y:S01]  /*6530*/  HADD2.F32 R49, -RZ, R50.reuse.H0_H0 ;  /* 0x20000032ff317230 */ /* 0x100fe20000004100 */
[-C--:B------:R-:W-:Y:S01]  /*6540*/  F2FP.F16.E4M3.UNPACK_B R58, R65.reuse ;  /* 0x00000041ff3a723e */ /* 0x080fe200020006ff */
[----:B------:R-:W-:Y:S01]  /*6550*/  HADD2.F32 R50, -RZ, R50.H1_H1 ;  /* 0x30000032ff327230 */ /* 0x000fe20000004100 */
[----:B------:R-:W-:Y:S01]  /*6560*/  F2FP.F16.E4M3.UNPACK_B R62, R66 ;  /* 0x00000042ff3e723e */ /* 0x000fe200020006ff */
[--C-:B------:R-:W-:Y:S01]  /*6570*/  HADD2.F32 R53, -RZ, R54.reuse.H0_H0 ;  /* 0x20000036ff357230 */ /* 0x100fe20000004100 */
[----:B------:R-:W-:Y:S01]  /*6580*/  F2FP.F16.E4M3.UNPACK_B R56, R64.H1 ;  /* 0x00000040ff38723e */ /* 0x000fe200030006ff */
[----:B------:R-:W-:Y:S01]  /*6590*/  HADD2.F32 R54, -RZ, R54.H1_H1 ;  /* 0x30000036ff367230 */ /* 0x000fe20000004100 */
[----:B------:R-:W-:Y:S01]  /*65a0*/  F2FP.F16.E4M3.UNPACK_B R60, R65.H1 ;  /* 0x00000041ff3c723e */ /* 0x000fe200030006ff */
[----:B-1----:R-:W-:Y:S01]  /*65b0*/  SYNCS.ARRIVE.TRANS64.RED.A1T0 RZ, [UR4], RZ ;  /* 0x000000ffffff79a7 */ /* 0x002fe20008100404 */
[--C-:B------:R-:W-:Y:S01]  /*65c0*/  HADD2.F32 R57, -RZ, R58.reuse.H0_H0 ;  /* 0x2000003aff397230 */ /* 0x100fe20000004100 */
[-C--:B------:R-:W-:Y:S01]  /*65d0*/  F2FP.F16.E4M3.UNPACK_B R65, R67.reuse ;  /* 0x00000043ff41723e */ /* 0x080fe200020006ff */
[----:B------:R-:W-:Y:S01]  /*65e0*/  HADD2.F32 R58, -RZ, R58.H1_H1 ;  /* 0x3000003aff3a7230 */ /* 0x000fe20000004100 */
[----:B------:R-:W-:Y:S01]  /*65f0*/  F2FP.F16.E4M3.UNPACK_B R64, R66.H1 ;  /* 0x00000042ff40723e */ /* 0x000fe200030006ff */
[--C-:B------:R-:W-:Y:S01]  /*6600*/  HADD2.F32 R61, -RZ, R62.reuse.H0_H0 ;  /* 0x2000003eff3d7230 */ /* 0x100fe20000004100 */
[----:B------:R-:W-:Y:S01]  /*6610*/  F2FP.F16.E4M3.UNPACK_B R67, R67.H1 ;  /* 0x00000043ff43723e */ /* 0x000fe200030006ff */
[----:B------:R-:W-:Y:S01]  /*6620*/  HADD2.F32 R62, -RZ, R62.H1_H1 ;  /* 0x3000003eff3e7230 */ /* 0x000fe20000004100 */
[----:B------:R-:W-:Y:S01]  /*6630*/  IADD3 R36, PT, PT, R36, 0x1, RZ ;  /* 0x0000000124247810 */ /* 0x000fe20007ffe0ff */
[C---:B----4-:R-:W-:Y:S01]  /*6640*/  FMUL R4, R38.reuse, R4 ;  /* 0x0000000426047220 */ /* 0x050fe20000400000 */
[C---:B------:R-:W-:Y:S01]  /*6650*/  FMUL R5, R38.reuse, R5 ;  /* 0x0000000526057220 */ /* 0x040fe20000400000 */
[C---:B------:R-:W-:Y:S01]  /*6660*/  FMUL R8, R38.reuse, R8 ;  /* 0x0000000826087220 */ /* 0x040fe20000400000 */
[C---:B------:R-:W-:Y:S01]  /*6670*/  FMUL R9, R38.reuse, R9 ;  /* 0x0000000926097220 */ /* 0x040fe20000400000 */
[C---:B------:R-:W-:Y:S01]  /*6680*/  FFMA R4, R39.reuse, R0, R4 ;  /* 0x0000000027047223 */ /* 0x040fe20000000004 */
[C---:B------:R-:W-:Y:S01]  /*6690*/  FFMA R5, R39.reuse, R2, R5 ;  /* 0x0000000227057223 */ /* 0x040fe20000000005 */
[C---:B------:R-:W-:Y:S01]  /*66a0*/  FMUL R12, R38.reuse, R12 ;  /* 0x0000000c260c7220 */ /* 0x040fe20000400000 */
        /* <DEDUP_REMOVED lines=10> */
[----:B------:R-:W-:Y:S02]  /*6750*/  HADD2.F32 R44, -RZ, R44.H1_H1 ;  /* 0x3000002cff2c7230 */ /* 0x000fe40000004100 */
[C---:B------:R-:W-:Y:S01]  /*6760*/  FMUL R10, R38.reuse, R10 ;  /* 0x0000000a260a7220 */ /* 0x040fe20000400000 */
[C---:B------:R-:W-:Y:S01]  /*6770*/  FFMA R6, R39.reuse, R3, R6 ;  /* 0x0000000327067223 */ /* 0x040fe20000000006 */
[C---:B------:R-:W-:Y:S01]  /*6780*/  FFMA R7, R39.reuse, R40, R7 ;  /* 0x0000002827077223 */ /* 0x040fe20000000007 */
[C---:B------:R-:W-:Y:S01]  /*6790*/  FFMA R8, R39.reuse, R41, R8 ;  /* 0x0000002927087223 */ /* 0x040fe20000000008 */
[C---:B------:R-:W-:Y:S01]  /*67a0*/  FFMA R9, R39.reuse, R42, R9 ;  /* 0x0000002a27097223 */ /* 0x040fe20000000009 */
[----:B------:R-:W-:Y:S01]  /*67b0*/  FFMA R10, R39, R43, R10 ;  /* 0x0000002b270a7223 */ /* 0x000fe2000000000a */
[--C-:B------:R-:W-:Y:S01]  /*67c0*/  HADD2.F32 R40, -RZ, R65.reuse.H0_H0 ;  /* 0x20000041ff287230 */ /* 0x100fe20000004100 */
[----:B------:R-:W-:Y:S01]  /*67d0*/  F2FP.SATFINITE.E4M3.F32.PACK_AB_MERGE_C R86, R7, R6, RZ ;  /* 0x000000060756723e */ /* 0x000fe200048070ff */
[C---:B------:R-:W-:Y:S01]  /*67e0*/  FMUL R7, R38.reuse, R24 ;  /* 0x0000001826077220 */ /* 0x040fe20000400000 */
[C---:B------:R-:W-:Y:S01]  /*67f0*/  FMUL R24, R38.reuse, R29 ;  /* 0x0000001d26187220 */ /* 0x040fe20000400000 */
[C---:B------:R-:W-:Y:S01]  /*6800*/  FMUL R29, R38.reuse, R34 ;  /* 0x00000022261d7220 */ /* 0x040fe20000400000 */
[----:B------:R-:W-:Y:S02]  /*6810*/  HADD2.F32 R65, -RZ, R65.H1_H1 ;  /* 0x30000041ff417230 */ /* 0x000fe40000004100 */
[C---:B------:R-:W-:Y:S01]  /*6820*/  FMUL R11, R38.reuse, R11 ;  /* 0x0000000b260b7220 */ /* 0x040fe20000400000 */
[--C-:B------:R-:W-:Y:S02]  /*6830*/  HADD2.F32 R47, -RZ, R48.reuse.H0_H0 ;  /* 0x20000030ff2f7230 */ /* 0x100fe40000004100 */
[C---:B------:R-:W-:Y:S01]  /*6840*/  FMUL R14, R38.reuse, R14 ;  /* 0x0000000e260e7220 */ /* 0x040fe20000400000 */
[----:B------:R-:W-:Y:S02]  /*6850*/  HADD2.F32 R48, -RZ, R48.H1_H1 ;  /* 0x30000030ff307230 */ /* 0x000fe40000004100 */
[C---:B------:R-:W-:Y:S01]  /*6860*/  FFMA R11, R39.reuse, R44, R11 ;  /* 0x0000002c270b7223 */ /* 0x040fe2000000000b */
[C---:B------:R-:W-:Y:S01]  /*6870*/  FFMA R12, R39.reuse, R45, R12 ;  /* 0x0000002d270c7223 */ /* 0x040fe2000000000c */
[C---:B------:R-:W-:Y:S01]  /*6880*/  FFMA R13, R39.reuse, R46, R13 ;  /* 0x0000002e270d7223 */ /* 0x040fe2000000000d */
[----:B------:R-:W-:Y:S01]  /*6890*/  FFMA R14, R39, R47, R14 ;  /* 0x0000002f270e7223 */ /* 0x000fe2000000000e */
[C---:B------:R-:W-:Y:S01]  /*68a0*/  FMUL R15, R38.reuse, R15 ;  /* 0x0000000f260f7220 */ /* 0x040fe20000400000 */
[--C-:B------:R-:W-:Y:S01]  /*68b0*/  HADD2.F32 R51, -RZ, R52.reuse.H0_H0 ;  /* 0x20000034ff337230 */ /* 0x100fe20000004100 */
[----:B------:R-:W-:Y:S01]  /*68c0*/  F2FP.SATFINITE.E4M3.F32.PACK_AB_MERGE_C R10, R11, R10, RZ ;  /* 0x0000000a0b0a723e */ /* 0x000fe200048070ff */
[----:B------:R-:W-:Y:S02]  /*68d0*/  HADD2.F32 R52, -RZ, R52.H1_H1 ;  /* 0x30000034ff347230 */ /* 0x000fe40000004100 */
[C---:B------:R-:W-:Y:S01]  /*68e0*/  FFMA R15, R39.reuse, R48, R15 ;  /* 0x00000030270f7223 */ /* 0x040fe2000000000f */
[C---:B------:R-:W-:Y:S01]  /*68f0*/  FFMA R16, R39.reuse, R49, R16 ;  /* 0x0000003127107223 */ /* 0x040fe20000000010 */
[C---:B------:R-:W-:Y:S01]  /*6900*/  FFMA R17, R39.reuse, R50, R17 ;  /* 0x0000003227117223 */ /* 0x040fe20000000011 */
[C---:B------:R-:W-:Y:S01]  /*6910*/  FMUL R18, R38.reuse, R18 ;  /* 0x0000001226127220 */ /* 0x040fe20000400000 */
[C---:B------:R-:W-:Y:S01]  /*6920*/  FMUL R19, R38.reuse, R19 ;  /* 0x0000001326137220 */ /* 0x040fe20000400000 */
[--C-:B------:R-:W-:Y:S02]  /*6930*/  HADD2.F32 R55, -RZ, R56.reuse.H0_H0 ;  /* 0x20000038ff377230 */ /* 0x100fe40000004100 */
[C---:B------:R-:W-:Y:S01]  /*6940*/  FMUL R3, R38.reuse, R22 ;  /* 0x0000001626037220 */ /* 0x040fe20000400000 */
[C---:B------:R-:W-:Y:S01]  /*6950*/  FFMA R18, R39.reuse, R51, R18 ;  /* 0x0000003327127223 */ /* 0x040fe20000000012 */
[----:B------:R-:W-:Y:S02]  /*6960*/  HADD2.F32 R56, -RZ, R56.H1_H1 ;  /* 0x30000038ff387230 */ /* 0x000fe40000004100 */
[C---:B------:R-:W-:Y:S01]  /*6970*/  FFMA R19, R39.reuse, R52, R19 ;  /* 0x0000003427137223 */ /* 0x040fe20000000013 */
[C---:B------:R-:W-:Y:S01]  /*6980*/  FMUL R6, R38.reuse, R23 ;  /* 0x0000001726067220 */ /* 0x040fe20000400000 */
[C---:B------:R-:W-:Y:S01]  /*6990*/  FFMA R0, R39.reuse, R53, R0 ;  /* 0x0000003527007223 */ /* 0x040fe20000000000 */
[C---:B------:R-:W-:Y:S01]  /*69a0*/  FFMA R2, R39.reuse, R54, R2 ;  /* 0x0000003627027223 */ /* 0x040fe20000000002 */
[--C-:B------:R-:W-:Y:S02]  /*69b0*/  HADD2.F32 R59, -RZ, R60.reuse.H0_H0 ;  /* 0x2000003cff3b7230 */ /* 0x100fe40000004100 */
[C---:B------:R-:W-:Y:S01]  /*69c0*/  FFMA R3, R39.reuse, R55, R3 ;  /* 0x0000003727037223 */ /* 0x040fe20000000003 */
[----:B------:R-:W-:Y:S02]  /*69d0*/  HADD2.F32 R60, -RZ, R60.H1_H1 ;  /* 0x3000003cff3c7230 */ /* 0x000fe40000004100 */
[C---:B------:R-:W-:Y:S01]  /*69e0*/  FMUL R21, R38.reuse, R26 ;  /* 0x0000001a26157220 */ /* 0x040fe20000400000 */
[C---:B------:R-:W-:Y:S01]  /*69f0*/  FMUL R22, R38.reuse, R27 ;  /* 0x0000001b26167220 */ /* 0x040fe20000400000 */
[C---:B------:R-:W-:Y:S01]  /*6a00*/  FFMA R6, R39.reuse, R56, R6 ;  /* 0x0000003827067223 */ /* 0x040fe20000000006 */
[C---:B------:R-:W-:Y:S01]  /*6a10*/  FFMA R7, R39.reuse, R57, R7 ;  /* 0x0000003927077223 */ /* 0x040fe20000000007 */
[C---:B------:R-:W-:Y:S01]  /*6a20*/  FMUL R23, R38.reuse, R28 ;  /* 0x0000001c26177220 */ /* 0x040fe20000400000 */
[C---:B------:R-:W-:Y:S01]  /*6a30*/  FFMA R20, R39.reuse, R58, R20 ;  /* 0x0000003a27147223 */ /* 0x040fe20000000014 */
[--C-:B------:R-:W-:Y:S02]  /*6a40*/  HADD2.F32 R63, -RZ, R64.reuse.H0_H0 ;  /* 0x20000040ff3f7230 */ /* 0x100fe40000004100 */
[C---:B------:R-:W-:Y:S01]  /*6a50*/  FFMA R21, R39.reuse, R59, R21 ;  /* 0x0000003b27157223 */ /* 0x040fe20000000015 */
[----:B------:R-:W-:Y:S02]  /*6a60*/  HADD2.F32 R64, -RZ, R64.H1_H1 ;  /* 0x30000040ff407230 */ /* 0x000fe40000004100 */
[C---:B------:R-:W-:Y:S01]  /*6a70*/  FFMA R22, R39.reuse, R60, R22 ;  /* 0x0000003c27167223 */ /* 0x040fe20000000016 */
[C---:B------:R-:W-:Y:S01]  /*6a80*/  FMUL R26, R38.reuse, R31 ;  /* 0x0000001f261a7220 */ /* 0x040fe20000400000 */
[C---:B------:R-:W-:Y:S01]  /*6a90*/  FMUL R27, R38.reuse, R32 ;  /* 0x00000020261b7220 */ /* 0x040fe20000400000 */
[C---:B------:R-:W-:Y:S01]  /*6aa0*/  FFMA R23, R39.reuse, R61, R23 ;  /* 0x0000003d27177223 */ /* 0x040fe20000000017 */
[----:B------:R-:W-:Y:S01]  /*6ab0*/  FMUL R28, R38, R33 ;  /* 0x00000021261c7220 */ /* 0x000fe20000400000 */
[C---:B------:R-:W-:Y:S01]  /*6ac0*/  FFMA R24, R39.reuse, R62, R24 ;  /* 0x0000003e27187223 */ /* 0x040fe20000000018 */
[--C-:B------:R-:W-:Y:S02]  /*6ad0*/  HADD2.F32 R66, -RZ, R67.reuse.H0_H0 ;  /* 0x20000043ff427230 */ /* 0x100fe40000004100 */
[C---:B------:R-:W-:Y:S01]  /*6ae0*/  FFMA R25, R39.reuse, R63, R25 ;  /* 0x0000003f27197223 */ /* 0x040fe20000000019 */
[----:B------:R-:W-:Y:S02]  /*6af0*/  HADD2.F32 R67, -RZ, R67.H1_H1 ;  /* 0x30000043ff437230 */ /* 0x000fe40000004100 */
[----:B------:R-:W-:Y:S01]  /*6b00*/  FFMA R26, R39, R64, R26 ;  /* 0x00000040271a7223 */ /* 0x000fe2000000001a */
[----:B------:R-:W-:Y:S01]  /*6b10*/  F2FP.SATFINITE.E4M3.F32.PACK_AB_MERGE_C R14, R15, R14, RZ ;  /* 0x0000000e0f0e723e */ /* 0x000fe200048070ff */
[----:B------:R-:W-:Y:S01]  /*6b20*/  FFMA R27, R39, R40, R27 ;  /* 0x00000028271b7223 */ /* 0x000fe2000000001b */
[----:B------:R-:W-:Y:S01]  /*6b30*/  F2FP.SATFINITE.E4M3.F32.PACK_AB_MERGE_C R18, R19, R18, RZ ;  /* 0x000000121312723e */ /* 0x000fe200048070ff */
[C---:B------:R-:W-:Y:S01]  /*6b40*/  FFMA R28, R39.reuse, R65, R28 ;  /* 0x00000041271c7223 */ /* 0x040fe2000000001c */
[C---:B------:R-:W-:Y:S01]  /*6b50*/  FFMA R29, R39.reuse, R66, R29 ;  /* 0x00000042271d7223 */ /* 0x040fe2000000001d */
[----:B------:R-:W-:Y:S01]  /*6b60*/  FFMA R30, R39, R67, R30 ;  /* 0x00000043271e7223 */ /* 0x000fe2000000001e */
[----:B------:R-:W-:Y:S02]  /*6b70*/  F2FP.SATFINITE.E4M3.F32.PACK_AB_MERGE_C R32, R5, R4, R86 ;  /* 0x000000040520723e */ /* 0x000fe40004807056 */
[----:B------:R-:W-:Y:S02]  /*6b80*/  F2FP.SATFINITE.E4M3.F32.PACK_AB_MERGE_C R33, R9, R8, R10 ;  /* 0x000000080921723e */ /* 0x000fe4000480700a */
[----:B------:R-:W-:Y:S02]  /*6b90*/  F2FP.SATFINITE.E4M3.F32.PACK_AB_MERGE_C R34, R13, R12, R14 ;  /* 0x0000000c0d22723e */ /* 0x000fe4000480700e */
[----:B------:R-:W-:Y:S02]  /*6ba0*/  F2FP.SATFINITE.E4M3.F32.PACK_AB_MERGE_C R35, R17, R16, R18 ;  /* 0x000000101123723e */ /* 0x000fe40004807012 */
[----:B------:R-:W-:Y:S02]  /*6bb0*/  F2FP.SATFINITE.E4M3.F32.PACK_AB_MERGE_C R3, R6, R3, RZ ;  /* 0x000000030603723e */ /* 0x000fe400048070ff */
[----:B------:R-:W-:Y:S01]  /*6bc0*/  F2FP.SATFINITE.E4M3.F32.PACK_AB_MERGE_C R5, R22, R21, RZ ;  /* 0x000000151605723e */ /* 0x000fe200048070ff */
[----:B------:R1:W-:Y:S01]  /*6bd0*/  STS.128 [R78+UR44+0x1200], R32 ;  /* 0x001200204e007988 */ /* 0x0003e20008000c2c */
[----:B------:R-:W-:Y:S02]  /*6be0*/  F2FP.SATFINITE.E4M3.F32.PACK_AB_MERGE_C R6, R26, R25, RZ ;  /* 0x000000191a06723e */ /* 0x000fe400048070ff */
[----:B------:R-:W-:Y:S02]  /*6bf0*/  F2FP.SATFINITE.E4M3.F32.PACK_AB_MERGE_C R29, R30, R29, RZ ;  /* 0x0000001d1e1d723e */ /* 0x000fe400048070ff */
[----:B------:R-:W-:Y:S02]  /*6c00*/  F2FP.SATFINITE.E4M3.F32.PACK_AB_MERGE_C R5, R20, R7, R5 ;  /* 0x000000071405723e */ /* 0x000fe40004807005 */
[----:B------:R-:W-:Y:S02]  /*6c10*/  F2FP.SATFINITE.E4M3.F32.PACK_AB_MERGE_C R4, R2, R0, R3 ;  /* 0x000000000204723e */ /* 0x000fe40004807003 */
[----:B------:R-:W-:Y:S02]  /*6c20*/  F2FP.SATFINITE.E4M3.F32.PACK_AB_MERGE_C R6, R24, R23, R6 ;  /* 0x000000171806723e */ /* 0x000fe40004807006 */
[----:B------:R-:W-:Y:S05]  /*6c30*/  F2FP.SATFINITE.E4M3.F32.PACK_AB_MERGE_C R7, R28, R27, R29 ;  /* 0x0000001b1c07723e */ /* 0x000fea000480701d */
[----:B------:R1:W-:Y:S01]  /*6c40*/  STS.128 [R77+0x1010], R4 ;  /* 0x001010044d007388 */ /* 0x0003e20000000c00 */
[----:B------:R-:W-:Y:S01]  /*6c50*/  @!PT LDS RZ, [RZ] ;  /* 0x00000000fffff984 */ /* 0x000fe20000000800 */
[----:B------:R-:W-:Y:S01]  /*6c60*/  @!PT LDS RZ, [RZ] ;  /* 0x00000000fffff984 */ /* 0x000fe20000000800 */
[----:B------:R-:W-:Y:S01]  /*6c70*/  @!PT LDS RZ, [RZ] ;  /* 0x00000000fffff984 */ /* 0x000fe20000000800 */
[----:B------:R-:W-:Y:S01]  /*6c80*/  @!PT LDS RZ, [RZ] ;  /* 0x00000000fffff984 */ /* 0x000fe20000000800 */
[----:B------:R3:W-:Y:S07]  /*6c90*/  MEMBAR.ALL.CTA ;  /* 0x0000000000007992 */ /* 0x0007ee0000008000 */
[----:B---3--:R-:W3:Y:S02]  /*6ca0*/  FENCE.VIEW.ASYNC.S ;  /* 0x00000000000073c6 */ /* 0x008ee40000000000 */
[----:B---3--:R-:W-:Y:S06]  /*6cb0*/  BAR.SYNC.DEFER_BLOCKING 0x1, 0x80 ;  /* 0x0042000000007b1d */ /* 0x008fec0000010000 */
[----:B------:R-:W-:Y:S05]  /*6cc0*/  @P0 BRA `(.L_x_110) ;  /* 0x0000000000300947 */ /* 0x000fea0003800000 */
[----:B------:R-:W-:Y:S02]  /*6cd0*/  UIADD3 UR4, UPT, UPT, UR44, 0x1200, URZ ;  /* 0x000012002c047890 */ /* 0x000fe4000fffe0ff */
[----:B------:R-:W-:Y:S02]  /*6ce0*/  USHF.L.U32 UR9, UR45, 0x6, URZ ;  /* 0x000000062d097899 */ /* 0x000fe400080006ff */
[----:B------:R-:W-:Y:S02]  /*6cf0*/  USHF.L.U32 UR10, UR46, 0x6, URZ ;  /* 0x000000062e0a7899 */ /* 0x000fe400080006ff */
[----:B------:R-:W-:Y:S01]  /*6d00*/  MOV R85, UR4 ;  /* 0x0000000400557c02 */ /* 0x000fe20008000f00 */
[----:B------:R-:W-:Y:S01]  /*6d10*/  UIADD3 UR4, UP0, UPT, UR62, 0x680, URZ ;  /* 0x000006803e047890 */ /* 0x000fe2000ff1e0ff */
[----:B------:R-:W-:Y:S02]  /*6d20*/  UMOV UR11, UR36 ;  /* 0x00000024000b7c82 */ /* 0x000fe40008000000 */
[----:B------:R-:W-:Y:S01]  /*6d30*/  R2UR UR8, R85 ;  /* 0x00000000550872ca */ /* 0x000fe200000e0000 */
[----:B------:R-:W-:Y:S11]  /*6d40*/  UIADD3.X UR5, UPT, UPT, URZ, UR63, URZ, UP0, !UPT ;  /* 0x0000003fff057290 */ /* 0x000ff600087fe4ff */
[----:B------:R-:W-:Y:S01]  /*6d50*/  @!UPT UIADD3 URZ, UPT, UPT, URZ, URZ, URZ ;  /* 0x000000fffffff290 */ /* 0x000fe2000fffe0ff */
[----:B------:R3:W-:Y:S01]  /*6d60*/  UTMASTG.3D [UR8], [UR4] ;  /* 0x00000008040073b5 */ /* 0x0007e20008010000 */
[----:B------:R0:W-:Y:S01]  /*6d70*/  UTMACMDFLUSH ;  /* 0x00000000000079b7 */ /* 0x0001e20000000000 */
[----:B---3--:R-:W-:Y:S04]  /*6d80*/  DEPBAR.LE SB0, 0x0 ;  /* 0x000080000000791a */ /* 0x008fe80000000000 */
.L_x_110:
[----:B------:R-:W-:Y:S05]  /*6d90*/  BSYNC.RECONVERGENT B0 ;  /* 0x0000000000007941 */ /* 0x000fea0003800200 */
.L_x_109:
[----:B------:R-:W-:Y:S01]  /*6da0*/  BAR.SYNC.DEFER_BLOCKING 0x1, 0x80 ;  /* 0x0042000000007b1d */ /* 0x000fe20000010000 */
[----:B------:R-:W-:Y:S01]  /*6db0*/  ISETP.NE.AND P0, PT, R81, 0x2, PT ;  /* 0x000000025100780c */ /* 0x000fe20003f05270 */
[----:B------:R-:W-:Y:S01]  /*6dc0*/  UISETP.NE.AND UP0, UPT, UR47, URZ, UPT ;  /* 0x000000ff2f00728c */ /* 0x000fe2000bf05270 */
[----:B------:R-:W-:Y:S01]  /*6dd0*/  ISETP.NE.AND P1, PT, R36, 0x4, PT ;  /* 0x000000042400780c */ /* 0x000fe20003f25270 */
[----:B------:R-:W-:Y:S01]  /*6de0*/  UIADD3 UR45, UPT, UPT, UR37, UR57, URZ ;  /* 0x00000039252d7290 */ /* 0x000fe2000fffe0ff */
[----:B------:R-:W-:Y:S01]  /*6df0*/  SEL R2, RZ, 0x1, P0 ;  /* 0x00000001ff027807 */ /* 0x000fe20000000000 */
[----:B------:R-:W-:Y:S01]  /*6e00*/  UIADD3 UR46, UPT, UPT, UR38, UR60, URZ ;  /* 0x0000003c262e7290 */ /* 0x000fe2000fffe0ff */
[----:B------:R-:W-:Y:S02]  /*6e10*/  SEL R0, RZ, 0x1, P1 ;  /* 0x00000001ff007807 */ /* 0x000fe40000800000 */
[----:B------:R-:W-:Y:S02]  /*6e20*/  LOP3.LUT R83, R83, R2, RZ, 0x3c, !PT ;  /* 0x0000000253537212 */ /* 0x000fe400078e3cff */
[----:B------:R-:W-:Y:S02]  /*6e30*/  LOP3.LUT R84, R84, R0, RZ, 0x3c, !PT ;  /* 0x0000000054547212 */ /* 0x000fe400078e3cff */
[----:B------:R-:W-:Y:S02]  /*6e40*/  SEL R81, R81, RZ, P0 ;  /* 0x000000ff51517207 */ /* 0x000fe40000000000 */
[----:B------:R-:W-:Y:S01]  /*6e50*/  SEL R36, R36, RZ, P1 ;  /* 0x000000ff24247207 */ /* 0x000fe20000800000 */
[----:B------:R-:W-:Y:S01]  /*6e60*/  UMOV UR36, UR51 ;  /* 0x0000003300247c82 */ /* 0x000fe20008000000 */
[----:B------:R-:W-:Y:S05]  /*6e70*/  BRA.U UP0, `(.L_x_111) ;  /* 0xffffffe5002c7547 */ /* 0x000fea000b83ffff */
[----:B------:R-:W-:Y:S05]  /*6e80*/  EXIT ;  /* 0x000000000000794d */ /* 0x000fea0003800000 */
.L_x_25:
[----:B---3--:R3:W4:Y:S02]  /*6e90*/  SYNCS.PHASECHK.TRANS64.TRYWAIT P0, [R0+URZ+0x160], R2 ;  /* 0x00016002000075a7 */ /* 0x00872400080011ff */
[----:B----4-:R-:W-:Y:S05]  /*6ea0*/  @!P0 NANOSLEEP.SYNCS 0x989680 ;  /* 0x009896800000895d */ /* 0x010fea0003900000 */
[----:B------:R-:W4:Y:S02]  /*6eb0*/  @!P0 SYNCS.PHASECHK.TRANS64 P0, [R0+URZ+0x160], R2 ;  /* 0x00016002000085a7 */ /* 0x000f2400080010ff */
[----:B----4-:R-:W-:Y:S05]  /*6ec0*/  @!P0 BRA `(.L_x_25) ;  /* 0xfffffffc00f08947 */ /* 0x010fea000383ffff */
[----:B------:R-:W-:Y:S05]  /*6ed0*/  BRA `(.L_x_112) ;  /* 0xffffffa800947947 */ /* 0x000fea000383ffff */
.L_x_28:
[----:B--2---:R-:W-:-:S07]  /*6ee0*/  MOV R0, UR33 ;  /* 0x0000002100007c02 */ /* 0x004fce0008000f00 */
.L_x_113:
[----:B--2---:R2:W3:Y:S02]  /*6ef0*/  SYNCS.PHASECHK.TRANS64.TRYWAIT P0, [R0+URZ+0x68], R3 ;  /* 0x00006803000075a7 */ /* 0x0044e400080011ff */
[----:B---3--:R-:W-:Y:S05]  /*6f00*/  @!P0 NANOSLEEP.SYNCS 0x989680 ;  /* 0x009896800000895d */ /* 0x008fea0003900000 */
[----:B------:R-:W3:Y:S02]  /*6f10*/  @!P0 SYNCS.PHASECHK.TRANS64 P0, [R0+URZ+0x68], R3 ;  /* 0x00006803000085a7 */ /* 0x000ee400080010ff */
[----:B---3--:R-:W-:Y:S05]  /*6f20*/  @!P0 BRA `(.L_x_113) ;  /* 0xfffffffc00f08947 */ /* 0x008fea000383ffff */
[----:B------:R-:W-:Y:S05]  /*6f30*/  BRA `(.L_x_27) ;  /* 0xffffffa800dc7947 */ /* 0x000fea000383ffff */
.L_x_35:
[----:B-1----:R-:W-:-:S07]  /*6f40*/  MOV R0, UR17 ;  /* 0x0000001100007c02 */ /* 0x002fce0008000f00 */
.L_x_114:
[----:B-1----:R1:W2:Y:S02]  /*6f50*/  SYNCS.PHASECHK.TRANS64.TRYWAIT P0, [R0+URZ+0x68], R3 ;  /* 0x00006803000075a7 */ /* 0x0022a400080011ff */
[----:B--2---:R-:W-:Y:S05]  /*6f60*/  @!P0 NANOSLEEP.SYNCS 0x989680 ;  /* 0x009896800000895d */ /* 0x004fea0003900000 */
[----:B------:R-:W2:Y:S02]  /*6f70*/  @!P0 SYNCS.PHASECHK.TRANS64 P0, [R0+URZ+0x68], R3 ;  /* 0x00006803000085a7 */ /* 0x000ea400080010ff */
[----:B--2---:R-:W-:Y:S05]  /*6f80*/  @!P0 BRA `(.L_x_114) ;  /* 0xfffffffc00f08947 */ /* 0x004fea000383ffff */
[----:B------:R-:W-:Y:S05]  /*6f90*/  BRA `(.L_x_34) ;  /* 0xffffffac00987947 */ /* 0x000fea000383ffff */
.L_x_40:
[----:B-1----:R1:W2:Y:S02]  /*6fa0*/  SYNCS.PHASECHK.TRANS64.TRYWAIT P0, [R3+URZ+0xf0], R0 ;  /* 0x0000f000030075a7 */ /* 0x0022a400080011ff */
[----:B--2---:R-:W-:Y:S05]  /*6fb0*/  @!P0 NANOSLEEP.SYNCS 0x989680 ;  /* 0x009896800000895d */ /* 0x004fea0003900000 */
[----:B------:R-:W2:Y:S02]  /*6fc0*/  @!P0 SYNCS.PHASECHK.TRANS64 P0, [R3+URZ+0xf0], R0 ;  /* 0x0000f000030085a7 */ /* 0x000ea400080010ff */
[----:B--2---:R-:W-:Y:S05]  /*6fd0*/  @!P0 BRA `(.L_x_40) ;  /* 0xfffffffc00f08947 */ /* 0x004fea000383ffff */
[----:B------:R-:W-:Y:S05]  /*6fe0*/  BRA `(.L_x_115) ;  /* 0xffffffb0003c7947 */ /* 0x000fea000383ffff */
.L_x_44:
[----:B------:R-:W-:-:S07]  /*6ff0*/  MOV R0, UR4 ;  /* 0x0000000400007c02 */ /* 0x000fce0008000f00 */
.L_x_116:
[----:B-1----:R1:W2:Y:S02]  /*7000*/  SYNCS.PHASECHK.TRANS64.TRYWAIT P0, [R0+URZ], R2 ;  /* 0x00000002000075a7 */ /* 0x0022a400080011ff */
[----:B--2---:R-:W-:Y:S05]  /*7010*/  @!P0 NANOSLEEP.SYNCS 0x989680 ;  /* 0x009896800000895d */ /* 0x004fea0003900000 */
[----:B------:R-:W2:Y:S02]  /*7020*/  @!P0 SYNCS.PHASECHK.TRANS64 P0, [R0+URZ], R2 ;  /* 0x00000002000085a7 */ /* 0x000ea400080010ff */
[----:B--2---:R-:W-:Y:S05]  /*7030*/  @!P0 BRA `(.L_x_116) ;  /* 0xfffffffc00f08947 */ /* 0x004fea000383ffff */
[----:B------:R-:W-:Y:S05]  /*7040*/  BRA `(.L_x_117) ;  /* 0xffffffb400e07947 */ /* 0x000fea000383ffff */
.L_x_45:
[----:B------:R-:W-:-:S07]  /*7050*/  MOV R0, UR5 ;  /* 0x0000000500007c02 */ /* 0x000fce0008000f00 */
.L_x_118:
[----:B-1----:R1:W2:Y:S02]  /*7060*/  SYNCS.PHASECHK.TRANS64.TRYWAIT P0, [R0+URZ], R3 ;  /* 0x00000003000075a7 */ /* 0x0022a400080011ff */
[----:B--2---:R-:W-:Y:S05]  /*7070*/  @!P0 NANOSLEEP.SYNCS 0x989680 ;  /* 0x009896800000895d */ /* 0x004fea0003900000 */
[----:B------:R-:W2:Y:S02]  /*7080*/  @!P0 SYNCS.PHASECHK.TRANS64 P0, [R0+URZ], R3 ;  /* 0x00000003000085a7 */ /* 0x000ea400080010ff */
[----:B--2---:R-:W-:Y:S05]  /*7090*/  @!P0 BRA `(.L_x_118) ;  /* 0xfffffffc00f08947 */ /* 0x004fea000383ffff */
[----:B------:R-:W-:Y:S05]  /*70a0*/  BRA `(.L_x_119) ;  /* 0xffffffb400ec7947 */ /* 0x000fea000383ffff */
.L_x_46:
[----:B------:R-:W-:-:S07]  /*70b0*/  MOV R0, UR5 ;  /* 0x0000000500007c02 */ /* 0x000fce0008000f00 */
.L_x_120:
[----:B-1----:R1:W2:Y:S02]  /*70c0*/  SYNCS.PHASECHK.TRANS64.TRYWAIT P0, [R0+URZ], R3 ;  /* 0x00000003000075a7 */ /* 0x0022a400080011ff */
[----:B--2---:R-:W-:Y:S05]  /*70d0*/  @!P0 NANOSLEEP.SYNCS 0x989680 ;  /* 0x009896800000895d */ /* 0x004fea0003900000 */
[----:B------:R-:W2:Y:S02]  /*70e0*/  @!P0 SYNCS.PHASECHK.TRANS64 P0, [R0+URZ], R3 ;  /* 0x00000003000085a7 */ /* 0x000ea400080010ff */
[----:B--2---:R-:W-:Y:S05]  /*70f0*/  @!P0 BRA `(.L_x_120) ;  /* 0xfffffffc00f08947 */ /* 0x004fea000383ffff */
[----:B------:R-:W-:Y:S05]  /*7100*/  BRA `(.L_x_121) ;  /* 0xffffffb400f87947 */ /* 0x000fea000383ffff */
.L_x_47:
[----:B------:R-:W-:-:S07]  /*7110*/  MOV R0, UR5 ;  /* 0x0000000500007c02 */ /* 0x000fce0008000f00 */
.L_x_122:
[----:B-1----:R1:W2:Y:S02]  /*7120*/  SYNCS.PHASECHK.TRANS64.TRYWAIT P0, [R0+URZ], R3 ;  /* 0x00000003000075a7 */ /* 0x0022a400080011ff */
[----:B--2---:R-:W-:Y:S05]  /*7130*/  @!P0 NANOSLEEP.SYNCS 0x989680 ;  /* 0x009896800000895d */ /* 0x004fea0003900000 */
[----:B------:R-:W2:Y:S02]  /*7140*/  @!P0 SYNCS.PHASECHK.TRANS64 P0, [R0+URZ], R3 ;  /* 0x00000003000085a7 */ /* 0x000ea400080010ff */
[----:B--2---:R-:W-:Y:S05]  /*7150*/  @!P0 BRA `(.L_x_122) ;  /* 0xfffffffc00f08947 */ /* 0x004fea000383ffff */
[----:B------:R-:W-:Y:S05]  /*7160*/  BRA `(.L_x_123) ;  /* 0xffffffb800047947 */ /* 0x000fea000383ffff */
.L_x_48:
[----:B------:R-:W-:-:S07]  /*7170*/  MOV R0, UR5 ;  /* 0x0000000500007c02 */ /* 0x000fce0008000f00 */
.L_x_124:
[----:B-1----:R1:W2:Y:S02]  /*7180*/  SYNCS.PHASECHK.TRANS64.TRYWAIT P0, [R0+URZ], R3 ;  /* 0x00000003000075a7 */ /* 0x0022a400080011ff */
[----:B--2---:R-:W-:Y:S05]  /*7190*/  @!P0 NANOSLEEP.SYNCS 0x989680 ;  /* 0x009896800000895d */ /* 0x004fea0003900000 */
[----:B------:R-:W2:Y:S02]  /*71a0*/  @!P0 SYNCS.PHASECHK.TRANS64 P0, [R0+URZ], R3 ;  /* 0x00000003000085a7 */ /* 0x000ea400080010ff */
[----:B--2---:R-:W-:Y:S05]  /*71b0*/  @!P0 BRA `(.L_x_124) ;  /* 0xfffffffc00f08947 */ /* 0x004fea000383ffff */
[----:B------:R-:W-:Y:S05]  /*71c0*/  BRA `(.L_x_125) ;  /* 0xffffffb800107947 */ /* 0x000fea000383ffff */
.L_x_49:
[----:B------:R-:W-:-:S07]  /*71d0*/  MOV R0, UR5 ;  /* 0x0000000500007c02 */ /* 0x000fce0008000f00 */
.L_x_126:
[----:B-1----:R1:W2:Y:S02]  /*71e0*/  SYNCS.PHASECHK.TRANS64.TRYWAIT P0, [R0+URZ], R3 ;  /* 0x00000003000075a7 */ /* 0x0022a400080011ff */
[----:B--2---:R-:W-:Y:S05]  /*71f0*/  @!P0 NANOSLEEP.SYNCS 0x989680 ;  /* 0x009896800000895d */ /* 0x004fea0003900000 */
[----:B------:R-:W2:Y:S02]  /*7200*/  @!P0 SYNCS.PHASECHK.TRANS64 P0, [R0+URZ], R3 ;  /* 0x00000003000085a7 */ /* 0x000ea400080010ff */
[----:B--2---:R-:W-:Y:S05]  /*7210*/  @!P0 BRA `(.L_x_126) ;  /* 0xfffffffc00f08947 */ /* 0x004fea000383ffff */
[----:B------:R-:W-:Y:S05]  /*7220*/  BRA `(.L_x_127) ;  /* 0xffffffb8001c7947 */ /* 0x000fea000383ffff */
.L_x_50:
[----:B------:R-:W-:-:S07]  /*7230*/  MOV R0, UR5 ;  /* 0x0000000500007c02 */ /* 0x000fce0008000f00 */
.L_x_128:
[----:B-1----:R1:W2:Y:S02]  /*7240*/  SYNCS.PHASECHK.TRANS64.TRYWAIT P0, [R0+URZ], R3 ;  /* 0x00000003000075a7 */ /* 0x0022a400080011ff */
[----:B--2---:R-:W-:Y:S05]  /*7250*/  @!P0 NANOSLEEP.SYNCS 0x989680 ;  /* 0x009896800000895d */ /* 0x004fea0003900000 */
[----:B------:R-:W2:Y:S02]  /*7260*/  @!P0 SYNCS.PHASECHK.TRANS64 P0, [R0+URZ], R3 ;  /* 0x00000003000085a7 */ /* 0x000ea400080010ff */
[----:B--2---:R-:W-:Y:S05]  /*7270*/  @!P0 BRA `(.L_x_128) ;  /* 0xfffffffc00f08947 */ /* 0x004fea000383ffff */
[----:B------:R-:W-:Y:S05]  /*7280*/  BRA `(.L_x_129) ;  /* 0xffffffb800287947 */ /* 0x000fea000383ffff */
.L_x_51:
[----:B------:R-:W-:-:S07]  /*7290*/  MOV R0, UR5 ;  /* 0x0000000500007c02 */ /* 0x000fce0008000f00 */
.L_x_130:
[----:B-1----:R1:W2:Y:S02]  /*72a0*/  SYNCS.PHASECHK.TRANS64.TRYWAIT P0, [R0+URZ], R3 ;  /* 0x00000003000075a7 */ /* 0x0022a400080011ff */
[----:B--2---:R-:W-:Y:S05]  /*72b0*/  @!P0 NANOSLEEP.SYNCS 0x989680 ;  /* 0x009896800000895d */ /* 0x004fea0003900000 */
[----:B------:R-:W2:Y:S02]  /*72c0*/  @!P0 SYNCS.PHASECHK.TRANS64 P0, [R0+URZ], R3 ;  /* 0x00000003000085a7 */ /* 0x000ea400080010ff */
[----:B--2---:R-:W-:Y:S05]  /*72d0*/  @!P0 BRA `(.L_x_130) ;  /* 0xfffffffc00f08947 */ /* 0x004fea000383ffff */
[----:B------:R-:W-:Y:S05]  /*72e0*/  BRA `(.L_x_131) ;  /* 0xffffffb800347947 */ /* 0x000fea000383ffff */
.L_x_52:
[----:B------:R-:W-:-:S07]  /*72f0*/  MOV R0, UR5 ;  /* 0x0000000500007c02 */ /* 0x000fce0008000f00 */
.L_x_132:
[----:B-1----:R1:W2:Y:S02]  /*7300*/  SYNCS.PHASECHK.TRANS64.TRYWAIT P0, [R0+URZ], R3 ;  /* 0x00000003000075a7 */ /* 0x0022a400080011ff */
[----:B--2---:R-:W-:Y:S05]  /*7310*/  @!P0 NANOSLEEP.SYNCS 0x989680 ;  /* 0x009896800000895d */ /* 0x004fea0003900000 */
[----:B------:R-:W2:Y:S02]  /*7320*/  @!P0 SYNCS.PHASECHK.TRANS64 P0, [R0+URZ], R3 ;  /* 0x00000003000085a7 */ /* 0x000ea400080010ff */
[----:B--2---:R-:W-:Y:S05]  /*7330*/  @!P0 BRA `(.L_x_132) ;  /* 0xfffffffc00f08947 */ /* 0x004fea000383ffff */
[----:B------:R-:W-:Y:S05]  /*7340*/  BRA `(.L_x_133) ;  /* 0xffffffb800407947 */ /* 0x000fea000383ffff */
.L_x_53:
[----:B------:R-:W-:-:S07]  /*7350*/  MOV R0, UR5 ;  /* 0x0000000500007c02 */ /* 0x000fce0008000f00 */
.L_x_134:
[----:B-1----:R1:W2:Y:S02]  /*7360*/  SYNCS.PHASECHK.TRANS64.TRYWAIT P0, [R0+URZ], R3 ;  /* 0x00000003000075a7 */ /* 0x0022a400080011ff */
[----:B--2---:R-:W-:Y:S05]  /*7370*/  @!P0 NANOSLEEP.SYNCS 0x989680 ;  /* 0x009896800000895d */ /* 0x004fea0003900000 */
[----:B------:R-:W2:Y:S02]  /*7380*/  @!P0 SYNCS.PHASECHK.TRANS64 P0, [R0+URZ], R3 ;  /* 0x00000003000085a7 */ /* 0x000ea400080010ff */
[----:B--2---:R-:W-:Y:S05]  /*7390*/  @!P0 BRA `(.L_x_134) ;  /* 0xfffffffc00f08947 */ /* 0x004fea000383ffff */
[----:B------:R-:W-:Y:S05]  /*73a0*/  BRA `(.L_x_135) ;  /* 0xffffffb8004c7947 */ /* 0x000fea000383ffff */
.L_x_54:
[----:B------:R-:W-:-:S07]  /*73b0*/  MOV R0, UR5 ;  /* 0x0000000500007c02 */ /* 0x000fce0008000f00 */
.L_x_136:
[----:B-1----:R1:W2:Y:S02]  /*73c0*/  SYNCS.PHASECHK.TRANS64.TRYWAIT P0, [R0+URZ], R3 ;  /* 0x00000003000075a7 */ /* 0x0022a400080011ff */
[----:B--2---:R-:W-:Y:S05]  /*73d0*/  @!P0 NANOSLEEP.SYNCS 0x989680 ;  /* 0x009896800000895d */ /* 0x004fea0003900000 */
[----:B------:R-:W2:Y:S02]  /*73e0*/  @!P0 SYNCS.PHASECHK.TRANS64 P0, [R0+URZ], R3 ;  /* 0x00000003000085a7 */ /* 0x000ea400080010ff */
[----:B--2---:R-:W-:Y:S05]  /*73f0*/  @!P0 BRA `(.L_x_136) ;  /* 0xfffffffc00f08947 */ /* 0x004fea000383ffff */
[----:B------:R-:W-:Y:S05]  /*7400*/  BRA `(.L_x_137) ;  /* 0xffffffb800587947 */ /* 0x000fea000383ffff */
.L_x_55:
[----:B------:R-:W-:-:S07]  /*7410*/  MOV R0, UR5 ;  /* 0x0000000500007c02 */ /* 0x000fce0008000f00 */
.L_x_138:
[----:B-1----:R1:W2:Y:S02]  /*7420*/  SYNCS.PHASECHK.TRANS64.TRYWAIT P0, [R0+URZ], R3 ;  /* 0x00000003000075a7 */ /* 0x0022a400080011ff */
[----:B--2---:R-:W-:Y:S05]  /*7430*/  @!P0 NANOSLEEP.SYNCS 0x989680 ;  /* 0x009896800000895d */ /* 0x004fea0003900000 */
[----:B------:R-:W2:Y:S02]  /*7440*/  @!P0 SYNCS.PHASECHK.TRANS64 P0, [R0+URZ], R3 ;  /* 0x00000003000085a7 */ /* 0x000ea400080010ff */
[----:B--2---:R-:W-:Y:S05]  /*7450*/  @!P0 BRA `(.L_x_138) ;  /* 0xfffffffc00f08947 */ /* 0x004fea000383ffff */
[----:B------:R-:W-:Y:S05]  /*7460*/  BRA `(.L_x_139) ;  /* 0xffffffb800647947 */ /* 0x000fea000383ffff */
.L_x_58:
[----:B--2---:R2:W3:Y:S02]  /*7470*/  SYNCS.PHASECHK.TRANS64.TRYWAIT P0, [R2+URZ+0x150], R4 ;  /* 0x00015004020075a7 */ /* 0x0044e400080011ff */
[----:B---3--:R-:W-:Y:S05]  /*7480*/  @!P0 NANOSLEEP.SYNCS 0x989680 ;  /* 0x009896800000895d */ /* 0x008fea0003900000 */
[----:B------:R-:W3:Y:S02]  /*7490*/  @!P0 SYNCS.PHASECHK.TRANS64 P0, [R2+URZ+0x150], R4 ;  /* 0x00015004020085a7 */ /* 0x000ee400080010ff */
[----:B---3--:R-:W-:Y:S05]  /*74a0*/  @!P0 BRA `(.L_x_58) ;  /* 0xfffffffc00f08947 */ /* 0x008fea000383ffff */
[----:B------:R-:W-:Y:S05]  /*74b0*/  BRA `(.L_x_140) ;  /* 0xffffffb800c07947 */ /* 0x000fea000383ffff */
.L_x_59:
[----:B------:R-:W-:-:S07]  /*74c0*/  MOV R2, UR4 ;  /* 0x0000000400027c02 */ /* 0x000fce0008000f00 */
.L_x_141:
[----:B--2---:R2:W3:Y:S02]  /*74d0*/  SYNCS.PHASECHK.TRANS64.TRYWAIT P0, [R2+URZ+0x100], R5 ;  /* 0x00010005020075a7 */ /* 0x0044e400080011ff */
[----:B---3--:R-:W-:Y:S05]  /*74e0*/  @!P0 NANOSLEEP.SYNCS 0x989680 ;  /* 0x009896800000895d */ /* 0x008fea0003900000 */
[----:B------:R-:W3:Y:S02]  /*74f0*/  @!P0 SYNCS.PHASECHK.TRANS64 P0, [R2+URZ+0x100], R5 ;  /* 0x00010005020085a7 */ /* 0x000ee400080010ff */
[----:B---3--:R-:W-:Y:S05]  /*7500*/  @!P0 BRA `(.L_x_141) ;  /* 0xfffffffc00f08947 */ /* 0x008fea000383ffff */
[----:B------:R-:W-:Y:S05]  /*7510*/  BRA `(.L_x_142) ;  /* 0xffffffb800d07947 */ /* 0x000fea000383ffff */
.L_x_60:
[----:B--2---:R2:W3:Y:S02]  /*7520*/  SYNCS.PHASECHK.TRANS64.TRYWAIT P1, [R2+URZ+0xf0], R4 ;  /* 0x0000f004020075a7 */ /* 0x0044e400080211ff */
[----:B---3--:R-:W-:Y:S05]  /*7530*/  @!P1 NANOSLEEP.SYNCS 0x989680 ;  /* 0x009896800000995d */ /* 0x008fea0003900000 */
[----:B------:R-:W3:Y:S02]  /*7540*/  @!P1 SYNCS.PHASECHK.TRANS64 P1, [R2+URZ+0xf0], R4 ;  /* 0x0000f004020095a7 */ /* 0x000ee400080210ff */
[----:B---3--:R-:W-:Y:S05]  /*7550*/  @!P1 BRA `(.L_x_60) ;  /* 0xfffffffc00f09947 */ /* 0x008fea000383ffff */
[----:B------:R-:W-:Y:S05]  /*7560*/  BRA `(.L_x_143) ;  /* 0xffffffbc00007947 */ /* 0x000fea000383ffff */
.L_x_63:
[----:B------:R-:W-:-:S07]  /*7570*/  MOV R0, UR4 ;  /* 0x0000000400007c02 */ /* 0x000fce0008000f00 */
.L_x_144:
[----:B--2---:R2:W3:Y:S02]  /*7580*/  SYNCS.PHASECHK.TRANS64.TRYWAIT P0, [R0+URZ+0x100], R2 ;  /* 0x00010002000075a7 */ /* 0x0044e400080011ff */
[----:B---3--:R-:W-:Y:S05]  /*7590*/  @!P0 NANOSLEEP.SYNCS 0x989680 ;  /* 0x009896800000895d */ /* 0x008fea0003900000 */
[----:B------:R-:W3:Y:S02]  /*75a0*/  @!P0 SYNCS.PHASECHK.TRANS64 P0, [R0+URZ+0x100], R2 ;  /* 0x00010002000085a7 */ /* 0x000ee400080010ff */
[----:B---3--:R-:W-:Y:S05]  /*75b0*/  @!P0 BRA `(.L_x_144) ;  /* 0xfffffffc00f08947 */ /* 0x008fea000383ffff */
[----:B------:R-:W-:Y:S05]  /*75c0*/  BRA `(.L_x_62) ;  /* 0xffffffbc00547947 */ /* 0x000fea000383ffff */
.L_x_70:
[----:B-1----:R1:W2:Y:S02]  /*75d0*/  SYNCS.PHASECHK.TRANS64.TRYWAIT P1, [R0+URZ+0xf0], R2 ;  /* 0x0000f002000075a7 */ /* 0x0022a400080211ff */
[----:B--2---:R-:W-:Y:S05]  /*75e0*/  @!P1 NANOSLEEP.SYNCS 0x989680 ;  /* 0x009896800000995d */ /* 0x004fea0003900000 */
[----:B------:R-:W2:Y:S02]  /*75f0*/  @!P1 SYNCS.PHASECHK.TRANS64 P1, [R0+URZ+0xf0], R2 ;  /* 0x0000f002000095a7 */ /* 0x000ea400080210ff */
[----:B--2---:R-:W-:Y:S05]  /*7600*/  @!P1 BRA `(.L_x_70) ;  /* 0xfffffffc00f09947 */ /* 0x004fea000383ffff */
[----:B------:R-:W-:Y:S05]  /*7610*/  BRA `(.L_x_145) ;  /* 0xffffffc000c87947 */ /* 0x000fea000383ffff */
.L_x_71:
[----:B------:R-:W-:-:S07]  /*7620*/  MOV R2, UR31 ;  /* 0x0000001f00027c02 */ /* 0x000fce0008000f00 */
.L_x_146:
[----:B-1----:R1:W2:Y:S02]  /*7630*/  SYNCS.PHASECHK.TRANS64.TRYWAIT P0, [R2+URZ+0x130], R0 ;  /* 0x00013000020075a7 */ /* 0x0022a400080011ff */
[----:B--2---:R-:W-:Y:S05]  /*7640*/  @!P0 NANOSLEEP.SYNCS 0x989680 ;  /* 0x009896800000895d */ /* 0x004fea0003900000 */
[----:B------:R-:W2:Y:S02]  /*7650*/  @!P0 SYNCS.PHASECHK.TRANS64 P0, [R2+URZ+0x130], R0 ;  /* 0x00013000020085a7 */ /* 0x000ea400080010ff */
[----:B--2---:R-:W-:Y:S05]  /*7660*/  @!P0 BRA `(.L_x_146) ;  /* 0xfffffffc00f08947 */ /* 0x004fea000383ffff */
[----:B------:R-:W-:Y:S05]  /*7670*/  BRA `(.L_x_147) ;  /* 0xffffffc400187947 */ /* 0x000fea000383ffff */
.L_x_74:
[----:B------:R-:W-:Y:S07]  /*7680*/  MOV R0, UR5 ;  /* 0x0000000500007c02 */ /* 0x000fee0008000f00 */
.L_x_148:
[----:B-1----:R1:W2:Y:S02]  /*7690*/  SYNCS.PHASECHK.TRANS64.TRYWAIT P0, [R0+URZ], R2 ;  /* 0x00000002000075a7 */ /* 0x0022a400080011ff */
[----:B--2---:R-:W-:Y:S05]  /*76a0*/  @!P0 NANOSLEEP.SYNCS 0x989680 ;  /* 0x009896800000895d */ /* 0x004fea0003900000 */
[----:B------:R-:W2:Y:S02]  /*76b0*/  @!P0 SYNCS.PHASECHK.TRANS64 P0, [R0+URZ], R2 ;  /* 0x00000002000085a7 */ /* 0x000ea400080010ff */
[----:B--2---:R-:W-:Y:S05]  /*76c0*/  @!P0 BRA `(.L_x_148) ;  /* 0xfffffffc00f08947 */ /* 0x004fea000383ffff */
[----:B------:R-:W-:Y:S05]  /*76d0*/  BRA `(.L_x_73) ;  /* 0xffffffc400347947 */ /* 0x000fea000383ffff */
.L_x_77:
[----:B------:R-:W-:-:S07]  /*76e0*/  MOV R0, UR4 ;  /* 0x0000000400007c02 */ /* 0x000fce0008000f00 */
.L_x_149:
[----:B--2---:R2:W4:Y:S02]  /*76f0*/  SYNCS.PHASECHK.TRANS64.TRYWAIT P0, [R0+URZ], R2 ;  /* 0x00000002000075a7 */ /* 0x00452400080011ff */
[----:B----4-:R-:W-:Y:S05]  /*7700*/  @!P0 NANOSLEEP.SYNCS 0x989680 ;  /* 0x009896800000895d */ /* 0x010fea0003900000 */
[----:B------:R-:W4:Y:S02]  /*7710*/  @!P0 SYNCS.PHASECHK.TRANS64 P0, [R0+URZ], R2 ;  /* 0x00000002000085a7 */ /* 0x000f2400080010ff */
[----:B----4-:R-:W-:Y:S05]  /*7720*/  @!P0 BRA `(.L_x_149) ;  /* 0xfffffffc00f08947 */ /* 0x010fea000383ffff */
[----:B------:R-:W-:Y:S05]  /*7730*/  BRA `(.L_x_150) ;  /* 0xffffffc800107947 */ /* 0x000fea000383ffff */
.L_x_78:
[----:B------:R-:W-:-:S07]  /*7740*/  MOV R0, UR5 ;  /* 0x0000000500007c02 */ /* 0x000fce0008000f00 */
.L_x_151:
[----:B-1----:R1:W2:Y:S02]  /*7750*/  SYNCS.PHASECHK.TRANS64.TRYWAIT P0, [R0+URZ], R3 ;  /* 0x00000003000075a7 */ /* 0x0022a400080011ff */
[----:B--2---:R-:W-:Y:S05]  /*7760*/  @!P0 NANOSLEEP.SYNCS 0x989680 ;  /* 0x009896800000895d */ /* 0x004fea0003900000 */
[----:B------:R-:W2:Y:S02]  /*7770*/  @!P0 SYNCS.PHASECHK.TRANS64 P0, [R0+URZ], R3 ;  /* 0x00000003000085a7 */ /* 0x000ea400080010ff */
[----:B--2---:R-:W-:Y:S05]  /*7780*/  @!P0 BRA `(.L_x_151) ;  /* 0xfffffffc00f08947 */ /* 0x004fea000383ffff */
[----:B------:R-:W-:Y:S05]  /*7790*/  BRA `(.L_x_152) ;  /* 0xffffffc8001c7947 */ /* 0x000fea000383ffff */
.L_x_79:
[----:B------:R-:W-:-:S07]  /*77a0*/  MOV R0, UR5 ;  /* 0x0000000500007c02 */ /* 0x000fce0008000f00 */
.L_x_153:
[----:B-1----:R1:W2:Y:S02]  /*77b0*/  SYNCS.PHASECHK.TRANS64.TRYWAIT P0, [R0+URZ], R3 ;  /* 0x00000003000075a7 */ /* 0x0022a400080011ff */
[----:B--2---:R-:W-:Y:S05]  /*77c0*/  @!P0 NANOSLEEP.SYNCS 0x989680 ;  /* 0x009896800000895d */ /* 0x004fea0003900000 */
[----:B------:R-:W2:Y:S02]  /*77d0*/  @!P0 SYNCS.PHASECHK.TRANS64 P0, [R0+URZ], R3 ;  /* 0x00000003000085a7 */ /* 0x000ea400080010ff */
[----:B--2---:R-:W-:Y:S05]  /*77e0*/  @!P0 BRA `(.L_x_153) ;  /* 0xfffffffc00f08947 */ /* 0x004fea000383ffff */
[----:B------:R-:W-:Y:S05]  /*77f0*/  BRA `(.L_x_154) ;  /* 0xffffffc800287947 */ /* 0x000fea000383ffff */
.L_x_80:
[----:B-1----:R-:W-:-:S07]  /*7800*/  MOV R0, UR4 ;  /* 0x0000000400007c02 */ /* 0x002fce0008000f00 */
.L_x_155:
[----:B-1----:R1:W2:Y:S02]  /*7810*/  SYNCS.PHASECHK.TRANS64.TRYWAIT P0, [R0+URZ], R2 ;  /* 0x00000002000075a7 */ /* 0x0022a400080011ff */
[----:B--2---:R-:W-:Y:S05]  /*7820*/  @!P0 NANOSLEEP.SYNCS 0x989680 ;  /* 0x009896800000895d */ /* 0x004fea0003900000 */
[----:B------:R-:W2:Y:S02]  /*7830*/  @!P0 SYNCS.PHASECHK.TRANS64 P0, [R0+URZ], R2 ;  /* 0x00000002000085a7 */ /* 0x000ea400080010ff */
[----:B--2---:R-:W-:Y:S05]  /*7840*/  @!P0 BRA `(.L_x_155) ;  /* 0xfffffffc00f08947 */ /* 0x004fea000383ffff */
[----:B------:R-:W-:Y:S05]  /*7850*/  BRA `(.L_x_156) ;  /* 0xffffffc800347947 */ /* 0x000fea000383ffff */
.L_x_85:
[----:B--2---:R2:W3:Y:S02]  /*7860*/  SYNCS.PHASECHK.TRANS64.TRYWAIT P0, [R3+URZ+0xf0], R0 ;  /* 0x0000f000030075a7 */ /* 0x0044e400080011ff */
[----:B---3--:R-:W-:Y:S05]  /*7870*/  @!P0 NANOSLEEP.SYNCS 0x989680 ;  /* 0x009896800000895d */ /* 0x008fea0003900000 */
[----:B------:R-:W3:Y:S02]  /*7880*/  @!P0 SYNCS.PHASECHK.TRANS64 P0, [R3+URZ+0xf0], R0 ;  /* 0x0000f000030085a7 */ /* 0x000ee400080010ff */
[----:B---3--:R-:W-:Y:S05]  /*7890*/  @!P0 BRA `(.L_x_85) ;  /* 0xfffffffc00f08947 */ /* 0x008fea000383ffff */
[----:B------:R-:W-:Y:S05]  /*78a0*/  BRA `(.L_x_157) ;  /* 0xffffffcc005c7947 */ /* 0x000fea000383ffff */
.L_x_88:
[----:B--2---:R-:W-:Y:S07]  /*78b0*/  MOV R0, UR17 ;  /* 0x0000001100007c02 */ /* 0x004fee0008000f00 */
.L_x_158:
[----:B--2---:R2:W3:Y:S02]  /*78c0*/  SYNCS.PHASECHK.TRANS64.TRYWAIT P1, [R0+URZ+0xe8], R3 ;  /* 0x0000e803000075a7 */ /* 0x0044e400080211ff */
[----:B---3--:R-:W-:Y:S05]  /*78d0*/  @!P1 NANOSLEEP.SYNCS 0x989680 ;  /* 0x009896800000995d */ /* 0x008fea0003900000 */
[----:B------:R-:W3:Y:S02]  /*78e0*/  @!P1 SYNCS.PHASECHK.TRANS64 P1, [R0+URZ+0xe8], R3 ;  /* 0x0000e803000095a7 */ /* 0x000ee400080210ff */
[----:B---3--:R-:W-:Y:S05]  /*78f0*/  @!P1 BRA `(.L_x_158) ;  /* 0xfffffffc00f09947 */ /* 0x008fea000383ffff */
[----:B------:R-:W-:Y:S05]  /*7900*/  BRA `(.L_x_87) ;  /* 0xffffffd000d07947 */ /* 0x000fea000383ffff */
.L_x_91:
[----:B--2---:R-:W-:Y:S07]  /*7910*/  MOV R0, UR17 ;  /* 0x0000001100007c02 */ /* 0x004fee0008000f00 */
.L_x_159:
[----:B--2---:R2:W3:Y:S02]  /*7920*/  SYNCS.PHASECHK.TRANS64.TRYWAIT P0, [R0+URZ+0xd8], R2 ;  /* 0x0000d802000075a7 */ /* 0x0044e400080011ff */
[----:B---3--:R-:W-:Y:S05]  /*7930*/  @!P0 NANOSLEEP.SYNCS 0x989680 ;  /* 0x009896800000895d */ /* 0x008fea0003900000 */
[----:B------:R-:W3:Y:S02]  /*7940*/  @!P0 SYNCS.PHASECHK.TRANS64 P0, [R0+URZ+0xd8], R2 ;  /* 0x0000d802000085a7 */ /* 0x000ee400080010ff */
[----:B---3--:R-:W-:Y:S05]  /*7950*/  @!P0 BRA `(.L_x_159) ;  /* 0xfffffffc00f08947 */ /* 0x008fea000383ffff */
[----:B------:R-:W-:Y:S05]  /*7960*/  BRA `(.L_x_160) ;  /* 0xffffffd400247947 */ /* 0x000fea000383ffff */
.L_x_94:
[----:B---3--:R3:W1:Y:S02]  /*7970*/  SYNCS.PHASECHK.TRANS64.TRYWAIT P0, [R3+URZ+0xf0], R0 ;  /* 0x0000f000030075a7 */ /* 0x00866400080011ff */
[----:B-1----:R-:W-:Y:S05]  /*7980*/  @!P0 NANOSLEEP.SYNCS 0x989680 ;  /* 0x009896800000895d */ /* 0x002fea0003900000 */
[----:B------:R-:W1:Y:S02]  /*7990*/  @!P0 SYNCS.PHASECHK.TRANS64 P0, [R3+URZ+0xf0], R0 ;  /* 0x0000f000030085a7 */ /* 0x000e6400080010ff */
[----:B-1----:R-:W-:Y:S05]  /*79a0*/  @!P0 BRA `(.L_x_94) ;  /* 0xfffffffc00f08947 */ /* 0x002fea000383ffff */
[----:B------:R-:W-:Y:S05]  /*79b0*/  BRA `(.L_x_161) ;  /* 0xffffffd800707947 */ /* 0x000fea000383ffff */
.L_x_105:
[----:B-1----:R-:W-:Y:S04]  /*79c0*/  MOV R0, UR44 ;  /* 0x0000002c00007c02 */ /* 0x002fe80008000f00 */
[----:B------:R1:W2:Y:S03]  /*79d0*/  SYNCS.PHASECHK.TRANS64.TRYWAIT P1, [R0+URZ+0xd0], R4 ;  /* 0x0000d004000075a7 */ /* 0x0002a600080211ff */
[----:B--2---:R-:W-:Y:S05]  /*79e0*/  @!P1 NANOSLEEP.SYNCS 0x989680 ;  /* 0x009896800000995d */ /* 0x004fea0003900000 */
[----:B------:R-:W2:Y:S02]  /*79f0*/  @!P1 SYNCS.PHASECHK.TRANS64 P1, [R0+URZ+0xd0], R4 ;  /* 0x0000d004000095a7 */ /* 0x000ea400080210ff */
[----:B--2---:R-:W-:Y:S05]  /*7a00*/  @!P1 BRA `(.L_x_105) ;  /* 0xfffffffc00ec9947 */ /* 0x004fea000383ffff */
[----:B------:R-:W-:Y:S05]  /*7a10*/  BRA `(.L_x_104) ;  /* 0xffffffe400c07947 */ /* 0x000fea000383ffff */
.L_x_107:
[----:B------:R1:W1:Y:S02]  /*7a20*/  SYNCS.PHASECHK.TRANS64.TRYWAIT P1, [R22+URZ+0x110], R3 ;  /* 0x00011003160075a7 */ /* 0x00026400080211ff */
[----:B-1----:R-:W-:Y:S05]  /*7a30*/  @!P1 NANOSLEEP.SYNCS 0x989680 ;  /* 0x009896800000995d */ /* 0x002fea0003900000 */
[----:B------:R-:W1:Y:S02]  /*7a40*/  @!P1 SYNCS.PHASECHK.TRANS64 P1, [R22+URZ+0x110], R3 ;  /* 0x00011003160095a7 */ /* 0x000e6400080210ff */
[----:B-1----:R-:W-:Y:S05]  /*7a50*/  @!P1 BRA `(.L_x_107) ;  /* 0xfffffffc00f09947 */ /* 0x002fea000383ffff */
[----:B------:R-:W-:Y:S05]  /*7a60*/  BRA `(.L_x_106) ;  /* 0xffffffe400fc7947 */ /* 0x000fea000383ffff */
        .weak           $__internal_0_$__cuda_sm10x_tcgen05_guardrail_trap_col_being_dealloced_not_returned_by_alloc
        .type           $__internal_0_$__cuda_sm10x_tcgen05_guardrail_trap_col_being_dealloced_not_returned_by_alloc,@function
        .size           $__internal_0_$__cuda_sm10x_tcgen05_guardrail_trap_col_being_dealloced_not_returned_by_alloc,($__internal_1_$__cuda_sm10x_tcgen05_guardrail_trap_phase_invalid_during_alloc - $__internal_0_$__cuda_sm10x_tcgen05_guardrail_trap_col_being_dealloced_not_returned_by_alloc)
$__internal_0_$__cuda_sm10x_tcgen05_guardrail_trap_col_being_dealloced_not_returned_by_alloc:
[----:B------:R-:W-:Y:S05]  /*7a70*/  BPT.TRAP 0x1 ;  /* 0x000000040000795c */ /* 0x000fea0000300000 */
[----:B------:R-:W-:-:S04]  /*7a80*/  HFMA2 R3, -RZ, RZ, 0, 0 ;  /* 0x00000000ff037431 */ /* 0x000fc800000001ff */
[----:B------:R-:W-:Y:S05]  /*7a90*/  RET.REL.NODEC R2 `(_ZN7cutlass13device_kernelINS_4gemm6kernel13GemmUniversalIN4cute5tupleIJiiiiEEENS1_10collective13CollectiveMmaINS1_35MainloopSm100TmaUmmaWarpSpecializedILi13ELi2ELi4ENS5_IJNS4_1CILi2EEENSA_ILi1EEESC_EEEEENS5_IJNSA_ILi64EEESF_NSA_ILi128EEEEEENS_12float_e4m3_tENS5_IJlSC_lEEESI_SJ_NS4_8TiledMMAINS4_8MMA_AtomIJNS4_10MMA_TraitsINS4_19SM100_MMA_F8F6F4_SSEJSI_SI_fSF_SF_NS4_17integral_constantINS4_4UMMA5MajorELSQ_0EEESR_NSO_INSP_7ScaleInELSS_0EEEST_EEEEEENS4_6LayoutINS5_IJSC_SC_SC_EEENS5_IJNSA_ILi0EEESY_SY_EEEEENS5_IJNS4_10UnderscoreES11_S11_EEEEENS4_13SM90_TMA_LOADENS4_14ComposedLayoutINS4_7SwizzleILi3ELi4ELi3EEENS4_18smem_ptr_flag_bitsILi8EEENSW_INS5_IJNSA_ILi8EEESG_EEENS5_IJSG_SC_EEEEEEEvNS4_8identityENS4_23SM90_TMA_LOAD_MULTICASTES1E_vS1F_EENS_8epilogue10collective18CollectiveEpilogueINS1I_23Sm100TmaWarpSpecializedILi1ELi1ELi32ELb0ELb0EEEJSH_NS5_IJNSW_ISF_SC_EES1N_EEESI_SJ_SI_SJ_NS1I_6fusion15FusionCallbacksIS1M_NS1P_17LinearCombinationISI_fSI_fLNS_15FloatRoundStyleE2EEESH_S1O_JEEENS4_5SM1004TMEM4LOAD26SM100_TMEM_LOAD_16dp32b32xES14_NS15_INS16_ILi2ELi4ELi3EEES19_NSW_INS5_IJS1A_SF_EEENS5_IJSF_SC_EEEEEEENS4_39AutoVectorizingCopyWithAssumedAlignmentILi128EEENS4_14SM90_TMA_STOREES23_S25_S25_EEEvvEEEEvNT_6ParamsE) ;  /* 0xffffff8402587950 */ /* 0x000fea0003c3ffff */
        .weak           $__internal_1_$__cuda_sm10x_tcgen05_guardrail_trap_phase_invalid_during_alloc
        .type           $__internal_1_$__cuda_sm10x_tcgen05_guardrail_trap_phase_invalid_during_alloc,@function
        .size           $__internal_1_$__cuda_sm10x_tcgen05_guardrail_trap_phase_invalid_during_alloc,($__internal_2_$__cuda_sm10x_tcgen05_guardrail_trap_unallocated_columns_being_dealloced - $__internal_1_$__cuda_sm10x_tcgen05_guardrail_trap_phase_invalid_during_alloc)
$__internal_1_$__cuda_sm10x_tcgen05_guardrail_trap_phase_invalid_during_alloc:
[----:B------:R-:W-:Y:S05]  /*7aa0*/  BPT.TRAP 0x1 ;  /* 0x000000040000795c */ /* 0x000fea0000300000 */
[----:B------:R-:W-:-:S04]  /*7ab0*/  MOV R5, 0x0 ;  /* 0x0000000000057802 */ /* 0x000fc80000000f00 */
[----:B------:R-:W-:Y:S05]  /*7ac0*/  RET.REL.NODEC R4 `(_ZN7cutlass13device_kernelINS_4gemm6kernel13GemmUniversalIN4cute5tupleIJiiiiEEENS1_10collective13CollectiveMmaINS1_35MainloopSm100TmaUmmaWarpSpecializedILi13ELi2ELi4ENS5_IJNS4_1CILi2EEENSA_ILi1EEESC_EEEEENS5_IJNSA_ILi64EEESF_NSA_ILi128EEEEEENS_12float_e4m3_tENS5_IJlSC_lEEESI_SJ_NS4_8TiledMMAINS4_8MMA_AtomIJNS4_10MMA_TraitsINS4_19SM100_MMA_F8F6F4_SSEJSI_SI_fSF_SF_NS4_17integral_constantINS4_4UMMA5MajorELSQ_0EEESR_NSO_INSP_7ScaleInELSS_0EEEST_EEEEEENS4_6LayoutINS5_IJSC_SC_SC_EEENS5_IJNSA_ILi0EEESY_SY_EEEEENS5_IJNS4_10UnderscoreES11_S11_EEEEENS4_13SM90_TMA_LOADENS4_14ComposedLayoutINS4_7SwizzleILi3ELi4ELi3EEENS4_18smem_ptr_flag_bitsILi8EEENSW_INS5_IJNSA_ILi8EEESG_EEENS5_IJSG_SC_EEEEEEEvNS4_8identityENS4_23SM90_TMA_LOAD_MULTICASTES1E_vS1F_EENS_8epilogue10collective18CollectiveEpilogueINS1I_23Sm100TmaWarpSpecializedILi1ELi1ELi32ELb0ELb0EEEJSH_NS5_IJNSW_ISF_SC_EES1N_EEESI_SJ_SI_SJ_NS1I_6fusion15FusionCallbacksIS1M_NS1P_17LinearCombinationISI_fSI_fLNS_15FloatRoundStyleE2EEESH_S1O_JEEENS4_5SM1004TMEM4LOAD26SM100_TMEM_LOAD_16dp32b32xES14_NS15_INS16_ILi2ELi4ELi3EEES19_NSW_INS5_IJS1A_SF_EEENS5_IJSF_SC_EEEEEEENS4_39AutoVectorizingCopyWithAssumedAlignmentILi128EEENS4_14SM90_TMA_STOREES23_S25_S25_EEEvvEEEEvNT_6ParamsE) ;  /* 0xffffff84044c7950 */ /* 0x000fea0003c3ffff */
        .weak           $__internal_2_$__cuda_sm10x_tcgen05_guardrail_trap_unallocated_columns_being_dealloced
        .type           $__internal_2_$__cuda_sm10x_tcgen05_guardrail_trap_unallocated_columns_being_dealloced,@function
        .size           $__internal_2_$__cuda_sm10x_tcgen05_guardrail_trap_unallocated_columns_being_dealloced,(.L_x_163 - $__internal_2_$__cuda_sm10x_tcgen05_guardrail_trap_unallocated_columns_being_dealloced)
$__internal_2_$__cuda_sm10x_tcgen05_guardrail_trap_unallocated_columns_being_dealloced:
[----:B------:R-:W-:Y:S05]  /*7ad0*/  BPT.TRAP 0x1 ;  /* 0x000000040000795c */ /* 0x000fea0000300000 */
[----:B------:R-:W-:-:S04]  /*7ae0*/  HFMA2 R3, -RZ, RZ, 0, 0 ;  /* 0x00000000ff037431 */ /* 0x000fc800000001ff */
[----:B------:R-:W-:Y:S05]  /*7af0*/  RET.REL.NODEC R2 `(_ZN7cutlass13device_kernelINS_4gemm6kernel13GemmUniversalIN4cute5tupleIJiiiiEEENS1_10collective13CollectiveMmaINS1_35MainloopSm100TmaUmmaWarpSpecializedILi13ELi2ELi4ENS5_IJNS4_1CILi2EEENSA_ILi1EEESC_EEEEENS5_IJNSA_ILi64EEESF_NSA_ILi128EEEEEENS_12float_e4m3_tENS5_IJlSC_lEEESI_SJ_NS4_8TiledMMAINS4_8MMA_AtomIJNS4_10MMA_TraitsINS4_19SM100_MMA_F8F6F4_SSEJSI_SI_fSF_SF_NS4_17integral_constantINS4_4UMMA5MajorELSQ_0EEESR_NSO_INSP_7ScaleInELSS_0EEEST_EEEEEENS4_6LayoutINS5_IJSC_SC_SC_EEENS5_IJNSA_ILi0EEESY_SY_EEEEENS5_IJNS4_10UnderscoreES11_S11_EEEEENS4_13SM90_TMA_LOADENS4_14ComposedLayoutINS4_7SwizzleILi3ELi4ELi3EEENS4_18smem_ptr_flag_bitsILi8EEENSW_INS5_IJNSA_ILi8EEESG_EEENS5_IJSG_SC_EEEEEEEvNS4_8identityENS4_23SM90_TMA_LOAD_MULTICASTES1E_vS1F_EENS_8epilogue10collective18CollectiveEpilogueINS1I_23Sm100TmaWarpSpecializedILi1ELi1ELi32ELb0ELb0EEEJSH_NS5_IJNSW_ISF_SC_EES1N_EEESI_SJ_SI_SJ_NS1I_6fusion15FusionCallbacksIS1M_NS1P_17LinearCombinationISI_fSI_fLNS_15FloatRoundStyleE2EEESH_S1O_JEEENS4_5SM1004TMEM4LOAD26SM100_TMEM_LOAD_16dp32b32xES14_NS15_INS16_ILi2ELi4ELi3EEES19_NSW_INS5_IJS1A_SF_EEENS5_IJSF_SC_EEEEEEENS4_39AutoVectorizingCopyWithAssumedAlignmentILi128EEENS4_14SM90_TMA_STOREES23_S25_S25_EEEvvEEEEvNT_6ParamsE) ;  /* 0xffffff8402407950 */ /* 0x000fea0003c3ffff */
.L_x_162:
[----:B------:R-:W-:-:S00]  /*7b00*/  BRA `(.L_x_162) ;  /* 0xfffffffc00fc7947 */ /* 0x000fc0000383ffff */
[----:B------:R-:W-:-:S00]  /*7b10*/  NOP ;  /* 0x0000000000007918 */ /* 0x000fc00000000000 */
        /* <DEDUP_REMOVED lines=14> */
.L_x_163:


//--------------------- .nv.global.init           --------------------------
	.section	.nv.global.init,"aw",@progbits
.nv.global.init:
	.type		$str$27,@object
	.size		$str$27,($str$28 - $str$27)
$str$27:
        /*0000*/ 	.byte	0x28, 0x61, 0x64, 0x64, 0x72, 0x65, 0x73, 0x73, 0x20, 0x26, 0x20, 0x6d, 0x61, 0x73, 0x6b, 0x29
        /*0010*/ 	.byte	0x20, 0x3d, 0x3d, 0x20, 0x30, 0x00
	.type		$str$28,@object
	.size		$str$28,($str$26 - $str$28)
$str$28:
        /*0016*/ 	.byte	0x2f, 0x74, 0x6d, 0x70, 0x2f, 0x63, 0x75, 0x74, 0x6c, 0x61, 0x73, 0x73, 0x5f, 0x73, 0x77, 0x65
        /*0026*/ 	.byte	0x65, 0x70, 0x5f, 0x73, 0x72, 0x63, 0x2f, 0x69, 0x6e, 0x63, 0x6c, 0x75, 0x64, 0x65, 0x2f, 0x63
        /*0036*/ 	.byte	0x75, 0x74, 0x65, 0x2f, 0x70, 0x6f, 0x69, 0x6e, 0x74, 0x65, 0x72, 0x5f, 0x66, 0x6c, 0x61, 0x67
        /*0046*/ 	.byte	0x67, 0x65, 0x64, 0x2e, 0x68, 0x70, 0x70, 0x00
	.type		$str$26,@object
	.size		$str$26,($str$25 - $str$26)
$str$26:
        /*004e*/ 	.byte	0x2f, 0x74, 0x6d, 0x70, 0x2f, 0x63, 0x75, 0x74, 0x6c, 0x61, 0x73, 0x73, 0x5f, 0x73, 0x77, 0x65
        /*005e*/ 	.byte	0x65, 0x70, 0x5f, 0x73, 0x72, 0x63, 0x2f, 0x69, 0x6e, 0x63, 0x6c, 0x75, 0x64, 0x65, 0x2f, 0x63
        /*006e*/ 	.byte	0x75, 0x74, 0x65, 0x2f, 0x61, 0x74, 0x6f, 0x6d, 0x2f, 0x63, 0x6f, 0x70, 0x79, 0x5f, 0x74, 0x72
        /*007e*/ 	.byte	0x61, 0x69, 0x74, 0x73, 0x5f, 0x73, 0x6d, 0x31, 0x30, 0x30, 0x2e, 0x68, 0x70, 0x70, 0x00
	.type		$str$25,@object
	.size		$str$25,(__unnamed_1 - $str$25)
$str$25:
        /*008d*/ 	.byte	0x28, 0x28, 0x75, 0x69, 0x6e, 0x74, 0x33, 0x32, 0x5f, 0x74, 0x28, 0x74, 0x68, 0x72, 0x65, 0x61
        /*009d*/ 	.byte	0x64, 0x49, 0x64, 0x78, 0x2e, 0x78, 0x29, 0x20, 0x2f, 0x20, 0x33, 0x32, 0x29, 0x20, 0x25, 0x20
        /*00ad*/ 	.byte	0x34, 0x29, 0x20, 0x3d, 0x3d, 0x20, 0x28, 0x28, 0x28, 0x74, 0x6d, 0x65, 0x6d, 0x5f, 0x61, 0x64
        /*00bd*/ 	.byte	0x64, 0x72, 0x20, 0x3e, 0x3e, 0x20, 0x31, 0x36, 0x29, 0x20, 0x2f, 0x20, 0x33, 0x32, 0x29, 0x20
        /*00cd*/ 	.byte	0x25, 0x20, 0x34, 0x29, 0x00
	.type		__unnamed_1,@object
	.size		__unnamed_1,(__unnamed_2 - __unnamed_1)
__unnamed_1:
        /*00d2*/ 	.byte	0x61, 0x75, 0x74, 0x6f, 0x20, 0x63, 0x75, 0x74, 0x65, 0x3a, 0x3a, 0x61, 0x73, 0x5f, 0x70, 0x6f
        /* <DEDUP_REMOVED lines=24> */
        /*0262*/ 	.byte	0x3c, 0x34, 0x30, 0x39, 0x36, 0x3e, 0x3e, 0x3e, 0x3e, 0x5d, 0x00
	.type		__unnamed_2,@object
	.size		__unnamed_2,(.L_2 - __unnamed_2)
__unnamed_2:
        /* <DEDUP_REMOVED lines=40> */
        /*04ed*/ 	.byte	0x74, 0x65, 0x3a, 0x3a, 0x43, 0x3c, 0x30, 0x3e, 0x3e, 0x3e, 0x3e, 0x5d, 0x00
.L_2:


//--------------------- .nv.shared._ZN7cutlass13device_kernelINS_4gemm6kernel13GemmUniversalIN4cute5tupleIJiiiiEEENS1_10collective13CollectiveMmaINS1_35MainloopSm100TmaUmmaWarpSpecializedILi13ELi2ELi4ENS5_IJNS4_1CILi2EEENSA_ILi1EEESC_EEEEENS5_IJNSA_ILi64EEESF_NSA_ILi128EEEEEENS_12float_e4m3_tENS5_IJlSC_lEEESI_SJ_NS4_8TiledMMAINS4_8MMA_AtomIJNS4_10MMA_TraitsINS4_19SM100_MMA_F8F6F4_SSEJSI_SI_fSF_SF_NS4_17integral_constantINS4_4UMMA5MajorELSQ_0EEESR_NSO_INSP_7ScaleInELSS_0EEEST_EEEEEENS4_6LayoutINS5_IJSC_SC_SC_EEENS5_IJNSA_ILi0EEESY_SY_EEEEENS5_IJNS4_10UnderscoreES11_S11_EEEEENS4_13SM90_TMA_LOADENS4_14ComposedLayoutINS4_7SwizzleILi3ELi4ELi3EEENS4_18smem_ptr_flag_bitsILi8EEENSW_INS5_IJNSA_ILi8EEESG_EEENS5_IJSG_SC_EEEEEEEvNS4_8identityENS4_23SM90_TMA_LOAD_MULTICASTES1E_vS1F_EENS_8epilogue10collective18CollectiveEpilogueINS1I_23Sm100TmaWarpSpecializedILi1ELi1ELi32ELb0ELb0EEEJSH_NS5_IJNSW_ISF_SC_EES1N_EEESI_SJ_SI_SJ_NS1I_6fusion15FusionCallbacksIS1M_NS1P_17LinearCombinationISI_fSI_fLNS_15FloatRoundStyleE2EEESH_S1O_JEEENS4_5SM1004TMEM4LOAD26SM100_TMEM_LOAD_16dp32b32xES14_NS15_INS16_ILi2ELi4ELi3EEES19_NSW_INS5_IJS1A_SF_EEENS5_IJSF_SC_EEEEEEENS4_39AutoVectorizingCopyWithAssumedAlignmentILi128EEENS4_14SM90_TMA_STOREES23_S25_S25_EEEvvEEEEvNT_6ParamsE --------------------------
	.section	.nv.shared._ZN7cutlass13device_kernelINS_4gemm6kernel13GemmUniversalIN4cute5tupleIJiiiiEEENS1_10collective13CollectiveMmaINS1_35MainloopSm100TmaUmmaWarpSpecializedILi13ELi2ELi4ENS5_IJNS4_1CILi2EEENSA_ILi1EEESC_EEEEENS5_IJNSA_ILi64EEESF_NSA_ILi128EEEEEENS_12float_e4m3_tENS5_IJlSC_lEEESI_SJ_NS4_8TiledMMAINS4_8MMA_AtomIJNS4_10MMA_TraitsINS4_19SM100_MMA_F8F6F4_SSEJSI_SI_fSF_SF_NS4_17integral_constantINS4_4UMMA5MajorELSQ_0EEESR_NSO_INSP_7ScaleInELSS_0EEEST_EEEEEENS4_6LayoutINS5_IJSC_SC_SC_EEENS5_IJNSA_ILi0EEESY_SY_EEEEENS5_IJNS4_10UnderscoreES11_S11_EEEEENS4_13SM90_TMA_LOADENS4_14ComposedLayoutINS4_7SwizzleILi3ELi4ELi3EEENS4_18smem_ptr_flag_bitsILi8EEENSW_INS5_IJNSA_ILi8EEESG_EEENS5_IJSG_SC_EEEEEEEvNS4_8identityENS4_23SM90_TMA_LOAD_MULTICASTES1E_vS1F_EENS_8epilogue10collective18CollectiveEpilogueINS1I_23Sm100TmaWarpSpecializedILi1ELi1ELi32ELb0ELb0EEEJSH_NS5_IJNSW_ISF_SC_EES1N_EEESI_SJ_SI_SJ_NS1I_6fusion15FusionCallbacksIS1M_NS1P_17LinearCombinationISI_fSI_fLNS_15FloatRoundStyleE2EEESH_S1O_JEEENS4_5SM1004TMEM4LOAD26SM100_TMEM_LOAD_16dp32b32xES14_NS15_INS16_ILi2ELi4ELi3EEES19_NSW_INS5_IJS1A_SF_EEENS5_IJSF_SC_EEEEEEENS4_39AutoVectorizingCopyWithAssumedAlignmentILi128EEENS4_14SM90_TMA_STOREES23_S25_S25_EEEvvEEEEvNT_6ParamsE,"aw",@nobits
	.sectionflags	@""
	.align	16
	.zero		1024


//--------------------- .nv.shared.reserved.0     --------------------------
	.section	.nv.shared.reserved.0,"aw",@nobits
	.weak		__nv_reservedSMEM_offset_0_alias
	.size		__nv_reservedSMEM_offset_0_alias, 0, 64
	.other		__nv_reservedSMEM_offset_0_alias,@"STO_CUDA_RESERVED_SHARED STV_DEFAULT"
__nv_reservedSMEM_offset_0_alias:
	.zero		0
.nv.shared.reserved.0:
	.zero		64
	.weak		__nv_reservedSMEM_tcgen05_partition
	.type		__nv_reservedSMEM_tcgen05_partition,@object
	.size		__nv_reservedSMEM_tcgen05_partition,(.L_0 - __nv_reservedSMEM_tcgen05_partition)
__nv_reservedSMEM_tcgen05_partition:
	.zero		32
.L_0:


//--------------------- .nv.global                --------------------------
	.section	.nv.global,"aw",@nobits
.nv.global:
	.type		_ZN40_INTERNAL_6aee4e53_4_k_cu_f244e06e_277314cute1_E,@object
	.size		_ZN40_INTERNAL_6aee4e53_4_k_cu_f244e06e_277314cute1_E,(_ZN40_INTERNAL_6aee4e53_4_k_cu_f244e06e_277314cuda3std3__45__cpo6cbeginE - _ZN40_INTERNAL_6aee4e53_4_k_cu_f244e06e_277314cute1_E)
_ZN40_INTERNAL_6aee4e53_4_k_cu_f244e06e_277314cute1_E:
	.zero		1
	.type		_ZN40_INTERNAL_6aee4e53_4_k_cu_f244e06e_277314cuda3std3__45__cpo6cbeginE,@object
	.size		_ZN40_INTERNAL_6aee4e53_4_k_cu_f244e06e_277314cuda3std3__45__cpo6cbeginE,(_ZN40_INTERNAL_6aee4e53_4_k_cu_f244e06e_277314cuda3std3__48in_placeE - _ZN40_INTERNAL_6aee4e53_4_k_cu_f244e06e_277314cuda3std3__45__cpo6cbeginE)
_ZN40_INTERNAL_6aee4e53_4_k_cu_f244e06e_277314cuda3std3__45__cpo6cbeginE:
	.zero		1
	.type		_ZN40_INTERNAL_6aee4e53_4_k_cu_f244e06e_277314cuda3std3__48in_placeE,@object
	.size		_ZN40_INTERNAL_6aee4e53_4_k_cu_f244e06e_277314cuda3std3__48in_placeE,(_ZN40_INTERNAL_6aee4e53_4_k_cu_f244e06e_277314cuda3std6ranges3__45__cpo9iter_moveE - _ZN40_INTERNAL_6aee4e53_4_k_cu_f244e06e_277314cuda3std3__48in_placeE)
_ZN40_INTERNAL_6aee4e53_4_k_cu_f244e06e_277314cuda3std3__48in_placeE:
	.zero		1
	.type		_ZN40_INTERNAL_6aee4e53_4_k_cu_f244e06e_277314cuda3std6ranges3__45__cpo9iter_moveE,@object
	.size		_ZN40_INTERNAL_6aee4e53_4_k_cu_f244e06e_277314cuda3std6ranges3__45__cpo9iter_moveE,(_ZN40_INTERNAL_6aee4e53_4_k_cu_f244e06e_277314cuda3std3__45__cpo5beginE - _ZN40_INTERNAL_6aee4e53_4_k_cu_f244e06e_277314cuda3std6ranges3__45__cpo9iter_moveE)
_ZN40_INTERNAL_6aee4e53_4_k_cu_f244e06e_277314cuda3std6ranges3__45__cpo9iter_moveE:
	.zero		1
	.type		_ZN40_INTERNAL_6aee4e53_4_k_cu_f244e06e_277314cuda3std3__45__cpo5beginE,@object
	.size		_ZN40_INTERNAL_6aee4e53_4_k_cu_f244e06e_277314cuda3std3__45__cpo5beginE,(_ZN40_INTERNAL_6aee4e53_4_k_cu_f244e06e_277314cuda3std3__442_GLOBAL__N__6aee4e53_4_k_cu_f244e06e_277316ignoreE - _ZN40_INTERNAL_6aee4e53_4_k_cu_f244e06e_277314cuda3std3__45__cpo5beginE)
_ZN40_INTERNAL_6aee4e53_4_k_cu_f244e06e_277314cuda3std3__45__cpo5beginE:
	.zero		1
	.type		_ZN40_INTERNAL_6aee4e53_4_k_cu_f244e06e_277314cuda3std3__442_GLOBAL__N__6aee4e53_4_k_cu_f244e06e_277316ignoreE,@object
	.size		_ZN40_INTERNAL_6aee4e53_4_k_cu_f244e06e_277314cuda3std3__442_GLOBAL__N__6aee4e53_4_k_cu_f244e06e_277316ignoreE,(_ZN40_INTERNAL_6aee4e53_4_k_cu_f244e06e_277314cute7productE - _ZN40_INTERNAL_6aee4e53_4_k_cu_f244e06e_277314cuda3std3__442_GLOBAL__N__6aee4e53_4_k_cu_f244e06e_277316ignoreE)
_ZN40_INTERNAL_6aee4e53_4_k_cu_f244e06e_277314cuda3std3__442_GLOBAL__N__6aee4e53_4_k_cu_f244e06e_277316ignoreE:
	.zero		1
	.type		_ZN40_INTERNAL_6aee4e53_4_k_cu_f244e06e_277314cute7productE,@object
	.size		_ZN40_INTERNAL_6aee4e53_4_k_cu_f244e06e_277314cute7productE,(_ZN40_INTERNAL_6aee4e53_4_k_cu_f244e06e_277314cuda3std3__45__cpo3endE - _ZN40_INTERNAL_6aee4e53_4_k_cu_f244e06e_277314cute7productE)
_ZN40_INTERNAL_6aee4e53_4_k_cu_f244e06e_277314cute7productE:
	.zero		1
	.type		_ZN40_INTERNAL_6aee4e53_4_k_cu_f244e06e_277314cuda3std3__45__cpo3endE,@object
	.size		_ZN40_INTERNAL_6aee4e53_4_k_cu_f244e06e_277314cuda3std3__45__cpo3endE,(_ZN40_INTERNAL_6aee4e53_4_k_cu_f244e06e_277314cuda3std3__419piecewise_constructE - _ZN40_INTERNAL_6aee4e53_4_k_cu_f244e06e_277314cuda3std3__45__cpo3endE)
_ZN40_INTERNAL_6aee4e53_4_k_cu_f244e06e_277314cuda3std3__45__cpo3endE:
	.zero		1
	.type		_ZN40_INTERNAL_6aee4e53_4_k_cu_f244e06e_277314cuda3std3__419piecewise_constructE,@object
	.size		_ZN40_INTERNAL_6aee4e53_4_k_cu_f244e06e_277314cuda3std3__419piecewise_constructE,(_ZN40_INTERNAL_6aee4e53_4_k_cu_f244e06e_277314cuda3std3__45__cpo4cendE - _ZN40_INTERNAL_6aee4e53_4_k_cu_f244e06e_277314cuda3std3__419piecewise_constructE)
_ZN40_INTERNAL_6aee4e53_4_k_cu_f244e06e_277314cuda3std3__419piecewise_constructE:
	.zero		1
	.type		_ZN40_INTERNAL_6aee4e53_4_k_cu_f244e06e_277314cuda3std3__45__cpo4cendE,@object
	.size		_ZN40_INTERNAL_6aee4e53_4_k_cu_f244e06e_277314cuda3std3__45__cpo4cendE,(_ZN40_INTERNAL_6aee4e53_4_k_cu_f244e06e_277314cuda3std6ranges3__45__cpo4swapE - _ZN40_INTERNAL_6aee4e53_4_k_cu_f244e06e_277314cuda3std3__45__cpo4cendE)
_ZN40_INTERNAL_6aee4e53_4_k_cu_f244e06e_277314cuda3std3__45__cpo4cendE:
	.zero		1
	.type		_ZN40_INTERNAL_6aee4e53_4_k_cu_f244e06e_277314cuda3std6ranges3__45__cpo4swapE,@object
	.size		_ZN40_INTERNAL_6aee4e53_4_k_cu_f244e06e_277314cuda3std6ranges3__45__cpo4swapE,(.L_10 - _ZN40_INTERNAL_6aee4e53_4_k_cu_f244e06e_277314cuda3std6ranges3__45__cpo4swapE)
_ZN40_INTERNAL_6aee4e53_4_k_cu_f244e06e_277314cuda3std6ranges3__45__cpo4swapE:
	.zero		1
.L_10:


//--------------------- .nv.constant0._ZN7cutlass13device_kernelINS_4gemm6kernel13GemmUniversalIN4cute5tupleIJiiiiEEENS1_10collective13CollectiveMmaINS1_35MainloopSm100TmaUmmaWarpSpecializedILi13ELi2ELi4ENS5_IJNS4_1CILi2EEENSA_ILi1EEESC_EEEEENS5_IJNSA_ILi64EEESF_NSA_ILi128EEEEEENS_12float_e4m3_tENS5_IJlSC_lEEESI_SJ_NS4_8TiledMMAINS4_8MMA_AtomIJNS4_10MMA_TraitsINS4_19SM100_MMA_F8F6F4_SSEJSI_SI_fSF_SF_NS4_17integral_constantINS4_4UMMA5MajorELSQ_0EEESR_NSO_INSP_7ScaleInELSS_0EEEST_EEEEEENS4_6LayoutINS5_IJSC_SC_SC_EEENS5_IJNSA_ILi0EEESY_SY_EEEEENS5_IJNS4_10UnderscoreES11_S11_EEEEENS4_13SM90_TMA_LOADENS4_14ComposedLayoutINS4_7SwizzleILi3ELi4ELi3EEENS4_18smem_ptr_flag_bitsILi8EEENSW_INS5_IJNSA_ILi8EEESG_EEENS5_IJSG_SC_EEEEEEEvNS4_8identityENS4_23SM90_TMA_LOAD_MULTICASTES1E_vS1F_EENS_8epilogue10collective18CollectiveEpilogueINS1I_23Sm100TmaWarpSpecializedILi1ELi1ELi32ELb0ELb0EEEJSH_NS5_IJNSW_ISF_SC_EES1N_EEESI_SJ_SI_SJ_NS1I_6fusion15FusionCallbacksIS1M_NS1P_17LinearCombinationISI_fSI_fLNS_15FloatRoundStyleE2EEESH_S1O_JEEENS4_5SM1004TMEM4LOAD26SM100_TMEM_LOAD_16dp32b32xES14_NS15_INS16_ILi2ELi4ELi3EEES19_NSW_INS5_IJS1A_SF_EEENS5_IJSF_SC_EEEEEEENS4_39AutoVectorizingCopyWithAssumedAlignmentILi128EEENS4_14SM90_TMA_STOREES23_S25_S25_EEEvvEEEEvNT_6ParamsE --------------------------
	.section	.nv.constant0._ZN7cutlass13device_kernelINS_4gemm6kernel13GemmUniversalIN4cute5tupleIJiiiiEEENS1_10collective13CollectiveMmaINS1_35MainloopSm100TmaUmmaWarpSpecializedILi13ELi2ELi4ENS5_IJNS4_1CILi2EEENSA_ILi1EEESC_EEEEENS5_IJNSA_ILi64EEESF_NSA_ILi128EEEEEENS_12float_e4m3_tENS5_IJlSC_lEEESI_SJ_NS4_8TiledMMAINS4_8MMA_AtomIJNS4_10MMA_TraitsINS4_19SM100_MMA_F8F6F4_SSEJSI_SI_fSF_SF_NS4_17integral_constantINS4_4UMMA5MajorELSQ_0EEESR_NSO_INSP_7ScaleInELSS_0EEEST_EEEEEENS4_6LayoutINS5_IJSC_SC_SC_EEENS5_IJNSA_ILi0EEESY_SY_EEEEENS5_IJNS4_10UnderscoreES11_S11_EEEEENS4_13SM90_TMA_LOADENS4_14ComposedLayoutINS4_7SwizzleILi3ELi4ELi3EEENS4_18smem_ptr_flag_bitsILi8EEENSW_INS5_IJNSA_ILi8EEESG_EEENS5_IJSG_SC_EEEEEEEvNS4_8identityENS4_23SM90_TMA_LOAD_MULTICASTES1E_vS1F_EENS_8epilogue10collective18CollectiveEpilogueINS1I_23Sm100TmaWarpSpecializedILi1ELi1ELi32ELb0ELb0EEEJSH_NS5_IJNSW_ISF_SC_EES1N_EEESI_SJ_SI_SJ_NS1I_6fusion15FusionCallbacksIS1M_NS1P_17LinearCombinationISI_fSI_fLNS_15FloatRoundStyleE2EEESH_S1O_JEEENS4_5SM1004TMEM4LOAD26SM100_TMEM_LOAD_16dp32b32xES14_NS15_INS16_ILi2ELi4ELi3EEES19_NSW_INS5_IJS1A_SF_EEENS5_IJSF_SC_EEEEEEENS4_39AutoVectorizingCopyWithAssumedAlignmentILi128EEENS4_14SM90_TMA_STOREES23_S25_S25_EEEvvEEEEvNT_6ParamsE,"a",@progbits
	.sectionflags	@""
	.align	4
.nv.constant0._ZN7cutlass13device_kernelINS_4gemm6kernel13GemmUniversalIN4cute5tupleIJiiiiEEENS1_10collective13CollectiveMmaINS1_35MainloopSm100TmaUmmaWarpSpecializedILi13ELi2ELi4ENS5_IJNS4_1CILi2EEENSA_ILi1EEESC_EEEEENS5_IJNSA_ILi64EEESF_NSA_ILi128EEEEEENS_12float_e4m3_tENS5_IJlSC_lEEESI_SJ_NS4_8TiledMMAINS4_8MMA_AtomIJNS4_10MMA_TraitsINS4_19SM100_MMA_F8F6F4_SSEJSI_SI_fSF_SF_NS4_17integral_constantINS4_4UMMA5MajorELSQ_0EEESR_NSO_INSP_7ScaleInELSS_0EEEST_EEEEEENS4_6LayoutINS5_IJSC_SC_SC_EEENS5_IJNSA_ILi0EEESY_SY_EEEEENS5_IJNS4_10UnderscoreES11_S11_EEEEENS4_13SM90_TMA_LOADENS4_14ComposedLayoutINS4_7SwizzleILi3ELi4ELi3EEENS4_18smem_ptr_flag_bitsILi8EEENSW_INS5_IJNSA_ILi8EEESG_EEENS5_IJSG_SC_EEEEEEEvNS4_8identityENS4_23SM90_TMA_LOAD_MULTICASTES1E_vS1F_EENS_8epilogue10collective18CollectiveEpilogueINS1I_23Sm100TmaWarpSpecializedILi1ELi1ELi32ELb0ELb0EEEJSH_NS5_IJNSW_ISF_SC_EES1N_EEESI_SJ_SI_SJ_NS1I_6fusion15FusionCallbacksIS1M_NS1P_17LinearCombinationISI_fSI_fLNS_15FloatRoundStyleE2EEESH_S1O_JEEENS4_5SM1004TMEM4LOAD26SM100_TMEM_LOAD_16dp32b32xES14_NS15_INS16_ILi2ELi4ELi3EEES19_NSW_INS5_IJS1A_SF_EEENS5_IJSF_SC_EEEEEEENS4_39AutoVectorizingCopyWithAssumedAlignmentILi128EEENS4_14SM90_TMA_STOREES23_S25_S25_EEEvvEEEEvNT_6ParamsE:
	.zero		2944


//--------------------- SYMBOLS --------------------------

	.type		.nv.reservedSmem.offset0,@object
	.size		.nv.reservedSmem.offset0,0x4
	.type		.nv.reservedSmem.cap,@object
	.size		.nv.reservedSmem.cap,0x4
	.type		__assertfail,@function
